def gluon_wgmma(
    a_ptr,
    b_ptr,
    c_ptr,
    M,
    N,
    K,
    stride_am,
    stride_bk,
    stride_cm,
    BLOCK_M: gl.constexpr,
    BLOCK_N: gl.constexpr,
    BLOCK_K: gl.constexpr,
    DTYPE: gl.constexpr,
    A_LAYOUT: gl.constexpr,
    B_LAYOUT: gl.constexpr,
    C_LAYOUT: gl.constexpr,
    B_SHAPE: gl.constexpr,
    TRANS_B: gl.constexpr,
    NUM_BUFFERS: gl.constexpr,
    NUM_WARPS: gl.constexpr,
):
    a_desc = tma.make_tensor_descriptor(
        a_ptr, [M, K], [stride_am, 1], [BLOCK_M, BLOCK_K], A_LAYOUT
    )
    b_desc = tma.make_tensor_descriptor(
        b_ptr,
        [N, K] if TRANS_B else [K, N],
        [stride_bk, 1],
        B_SHAPE,
        B_LAYOUT,
    )
    c_desc = tma.make_tensor_descriptor(
        c_ptr, [M, N], [stride_cm, 1], [BLOCK_M, BLOCK_N], C_LAYOUT
    )

    a_bufs = gl.allocate_shared_memory(
        DTYPE, [NUM_BUFFERS, BLOCK_M, BLOCK_K], A_LAYOUT
    )
    b_bufs = gl.allocate_shared_memory(DTYPE, [NUM_BUFFERS] + B_SHAPE, B_LAYOUT)

    pid_m = gl.program_id(0)
    pid_n = gl.program_id(1)
    off_m = pid_m * BLOCK_M
    off_n = pid_n * BLOCK_N

    mma_layout: gl.constexpr = pick_wgmma_layout(DTYPE, BLOCK_M, BLOCK_N, NUM_WARPS)
    acc = warpgroup_mma_init(
        gl.zeros((BLOCK_M, BLOCK_N), dtype=gl.float32, layout=mma_layout)
    )

    bars = gl.allocate_shared_memory(
        gl.int64, [NUM_BUFFERS, 1], mbarrier.MBarrierLayout()
    )
    for i in gl.static_range(NUM_BUFFERS):
        mbarrier.init(bars.index(i), count=1)
    idx = 0
    phase = 0

    for k in range(0, K, BLOCK_K):
        a = a_bufs.index(idx)
        b = b_bufs.index(idx)
        bar = bars.index(idx)
        mbarrier.expect(bar, a_desc.block_type.nbytes + b_desc.block_type.nbytes)
        tma.async_copy_global_to_shared(a_desc, [off_m, k], bar, a)
        tma.async_copy_global_to_shared(
            b_desc, [off_n, k] if TRANS_B else [k, off_n], bar, b
        )
        mbarrier.wait(bar, phase=phase)

        if TRANS_B:
            b = b.permute((1, 0))
        acc = warpgroup_mma_wait(num_outstanding=0, deps=(acc,))
        acc = warpgroup_mma(a, b, acc, is_async=True)

        idx += 1
        if idx == NUM_BUFFERS:
            idx = 0
            phase ^= 1

    acc = warpgroup_mma_wait(num_outstanding=0, deps=(acc,))
    for i in gl.static_range(NUM_BUFFERS):
        mbarrier.invalidate(bars.index(i))

    c_smem = gl.allocate_shared_memory(DTYPE, [BLOCK_M, BLOCK_N], C_LAYOUT)
    c_smem.store(acc.to(DTYPE))
    fence_async_shared()
    tma.async_copy_shared_to_global(c_desc, [off_m, off_n], c_smem)
    tma.store_wait(pendings=0)

# config = {"BLOCK_K": 64, "BLOCK_M": 256, "BLOCK_N": 256, "arch": "sm_90", "dtype": "bf16", "num_buffers": 3, "num_warps": 4, "trans_b": 0}
# arch = sm_90


// ===== COMPILED SASS (sm_90a) =====

	.target	sm_90a

	.elftype	@"ET_EXEC"


//--------------------- .note.nv.tkinfo           --------------------------
	.section	.note.nv.tkinfo,"",@"SHT_NOTE"
	.sectionflags	@"SHF_NOTE_NV_TKINFO"
	.tkinfo
        /*0018*/ 	.word	0x00000002
        /*0030*/ 	.string	""
        /*0030*/ 	.string	"ptxas"
        /*0030*/ 	.string	"Cuda compilation tools, release 13.0, V13.0.88"
        /*0030*/ 	.string	"Build cuda_13.0.r13.0/compiler.36424714_0"
        /*0030*/ 	.string	"-v  -suppress-debug-info  -lineinfo  -arch sm_90a "



//--------------------- .note.nv.cuinfo           --------------------------
	.section	.note.nv.cuinfo,"",@"SHT_NOTE"
	.sectionflags	@"SHF_NOTE_NV_CUINFO"
        /*0018*/ 	.short	0x0002
        /*001a*/ 	.short	0x005a
        /*001c*/ 	.short	0x0082
	.zero		2


//--------------------- .nv.info                  --------------------------
	.section	.nv.info,"",@"SHT_CUDA_INFO"
	.align	4


	//----- nvinfo : EIATTR_REGCOUNT
	.align		4
        /*0000*/ 	.byte	0x04, 0x2f
        /*0002*/ 	.short	(.L_1 - .L_0)
	.align		4
.L_0:
        /*0004*/ 	.word	index@(gluon_wgmma)
        /*0008*/ 	.word	0x000000ff


	//----- nvinfo : EIATTR_FRAME_SIZE
	.align		4
.L_1:
        /*000c*/ 	.byte	0x04, 0x11
        /*000e*/ 	.short	(.L_3 - .L_2)
	.align		4
.L_2:
        /*0010*/ 	.word	index@(gluon_wgmma)
        /*0014*/ 	.word	0x00000ad0


	//----- nvinfo : EIATTR_MIN_STACK_SIZE
	.align		4
.L_3:
        /*0018*/ 	.byte	0x04, 0x12
        /*001a*/ 	.short	(.L_5 - .L_4)
	.align		4
.L_4:
        /*001c*/ 	.word	index@(gluon_wgmma)
        /*0020*/ 	.word	0x00000ad0
.L_5:


//--------------------- .nv.compat                --------------------------
	.section	.nv.compat,"",@"SHT_CUDA_COMPAT_INFO"
	.align	4
        /*0000*/ 	.byte	0x02, 0x09, 0x01, 0x00, 0x02, 0x02, 0x04, 0x00, 0x02, 0x05, 0x05, 0x00, 0x03, 0x07, 0x01, 0x01
        /*0010*/ 	.byte	0x02, 0x03, 0x03, 0x00, 0x02, 0x06, 0x01, 0x00, 0x04, 0x0b, 0x08, 0x00, 0x00, 0x00, 0x00, 0x00
        /*0020*/ 	.byte	0x00, 0x00, 0x00, 0x00


//--------------------- .nv.info.gluon_wgmma      --------------------------
	.section	.nv.info.gluon_wgmma,"",@"SHT_CUDA_INFO"
	.sectionflags	@""
	.align	4


	//----- nvinfo : EIATTR_CUDA_API_VERSION
	.align		4
        /*0000*/ 	.byte	0x04, 0x37
        /*0002*/ 	.short	(.L_7 - .L_6)
.L_6:
        /*0004*/ 	.word	0x00000082


	//----- nvinfo : EIATTR_KPARAM_INFO
	.align		4
.L_7:
        /*0008*/ 	.byte	0x04, 0x17
        /*000a*/ 	.short	(.L_9 - .L_8)
.L_8:
        /*000c*/ 	.word	0x00000000
        /*0010*/ 	.short	0x000a
        /*0012*/ 	.short	0x0048
        /*0014*/ 	.byte	0x00, 0xf4, 0x21, 0x00


	//----- nvinfo : EIATTR_KPARAM_INFO
	.align		4
.L_9:
        /*0018*/ 	.byte	0x04, 0x17
        /*001a*/ 	.short	(.L_11 - .L_10)
.L_10:
        /*001c*/ 	.word	0x00000000
        /*0020*/ 	.short	0x0009
        /*0022*/ 	.short	0x0040
        /*0024*/ 	.byte	0x00, 0xf4, 0x21, 0x00


	//----- nvinfo : EIATTR_KPARAM_INFO
	.align		4
.L_11:
        /*0028*/ 	.byte	0x04, 0x17
        /*002a*/ 	.short	(.L_13 - .L_12)
.L_12:
        /*002c*/ 	.word	0x00000000
        /*0030*/ 	.short	0x0008
        /*0032*/ 	.short	0x0038
        /*0034*/ 	.byte	0x00, 0xf0, 0x21, 0x00


	//----- nvinfo : EIATTR_KPARAM_INFO
	.align		4
.L_13:
        /*0038*/ 	.byte	0x04, 0x17
        /*003a*/ 	.short	(.L_15 - .L_14)
.L_14:
        /*003c*/ 	.word	0x00000000
        /*0040*/ 	.short	0x0007
        /*0042*/ 	.short	0x0030
        /*0044*/ 	.byte	0x00, 0xf0, 0x21, 0x00


	//----- nvinfo : EIATTR_KPARAM_INFO
	.align		4
.L_15:
        /*0048*/ 	.byte	0x04, 0x17
        /*004a*/ 	.short	(.L_17 - .L_16)
.L_16:
        /*004c*/ 	.word	0x00000000
        /*0050*/ 	.short	0x0006
        /*0052*/ 	.short	0x0028
        /*0054*/ 	.byte	0x00, 0xf0, 0x21, 0x00


	//----- nvinfo : EIATTR_KPARAM_INFO
	.align		4
.L_17:
        /*0058*/ 	.byte	0x04, 0x17
        /*005a*/ 	.short	(.L_19 - .L_18)
.L_18:
        /*005c*/ 	.word	0x00000000
        /*0060*/ 	.short	0x0005
        /*0062*/ 	.short	0x0020
        /*0064*/ 	.byte	0x00, 0xf0, 0x11, 0x00


	//----- nvinfo : EIATTR_KPARAM_INFO
	.align		4
.L_19:
        /*0068*/ 	.byte	0x04, 0x17
        /*006a*/ 	.short	(.L_21 - .L_20)
.L_20:
        /*006c*/ 	.word	0x00000000
        /*0070*/ 	.short	0x0004
        /*0072*/ 	.short	0x001c
        /*0074*/ 	.byte	0x00, 0xf0, 0x11, 0x00


	//----- nvinfo : EIATTR_KPARAM_INFO
	.align		4
.L_21:
        /*0078*/ 	.byte	0x04, 0x17
        /*007a*/ 	.short	(.L_23 - .L_22)
.L_22:
        /*007c*/ 	.word	0x00000000
        /*0080*/ 	.short	0x0003
        /*0082*/ 	.short	0x0018
        /*0084*/ 	.byte	0x00, 0xf0, 0x11, 0x00


	//----- nvinfo : EIATTR_KPARAM_INFO
	.align		4
.L_23:
        /*0088*/ 	.byte	0x04, 0x17
        /*008a*/ 	.short	(.L_25 - .L_24)
.L_24:
        /*008c*/ 	.word	0x00000000
        /*0090*/ 	.short	0x0002
        /*0092*/ 	.short	0x0010
        /*0094*/ 	.byte	0x00, 0xf4, 0x21, 0x00


	//----- nvinfo : EIATTR_KPARAM_INFO
	.align		4
.L_25:
        /*0098*/ 	.byte	0x04, 0x17
        /*009a*/ 	.short	(.L_27 - .L_26)
.L_26:
        /*009c*/ 	.word	0x00000000
        /*00a0*/ 	.short	0x0001
        /*00a2*/ 	.short	0x0008
        /*00a4*/ 	.byte	0x00, 0xf4, 0x21, 0x00


	//----- nvinfo : EIATTR_KPARAM_INFO
	.align		4
.L_27:
        /*00a8*/ 	.byte	0x04, 0x17
        /*00aa*/ 	.short	(.L_29 - .L_28)
.L_28:
        /*00ac*/ 	.word	0x00000000
        /*00b0*/ 	.short	0x0000
        /*00b2*/ 	.short	0x0000
        /*00b4*/ 	.byte	0x00, 0xf4, 0x21, 0x00


	//----- nvinfo : EIATTR_SPARSE_MMA_MASK
	.align		4
.L_29:
        /*00b8*/ 	.byte	0x03, 0x50
        /*00ba*/ 	.short	0x0000


	//----- nvinfo : EIATTR_MAXREG_COUNT
	.align		4
        /*00bc*/ 	.byte	0x03, 0x1b
        /*00be*/ 	.short	0x00ff


	//----- nvinfo : EIATTR_NUM_BARRIERS
	.align		4
        /*00c0*/ 	.byte	0x02, 0x4c
        /*00c2*/ 	.byte	0x01
	.zero		1


	//----- nvinfo : EIATTR_ANNOTATIONS
	.align		4
        /*00c4*/ 	.byte	0x04, 0x55
        /*00c6*/ 	.short	(.L_31 - .L_30)


	//   ....[0]....
.L_30:
        /*00c8*/ 	.word	0x00000001
        /*00cc*/ 	.byte	0x50, 0x11, 0x00, 0x00, 0x01, 0x00, 0x00, 0x00, 0xa0, 0x12, 0x00, 0x00, 0x01, 0x00, 0x00, 0x00
        /* <DEDUP_REMOVED lines=1040> */
        /*41dc*/ 	.byte	0xd0, 0xbb, 0x00, 0x00, 0x01, 0x00, 0x00, 0x00, 0xe0, 0xbb, 0x00, 0x00


	//----- nvinfo : EIATTR_MERCURY_ISA_VERSION
	.align		4
.L_31:
        /*41e8*/ 	.byte	0x03, 0x5f
        /*41ea*/ 	.short	0x0101


	//----- nvinfo : EIATTR_INT_WARP_WIDE_INSTR_OFFSETS
	.align		4
        /*41ec*/ 	.byte	0x04, 0x31
        /*41ee*/ 	.short	(.L_33 - .L_32)


	//   ....[0]....
.L_32:
        /*41f0*/ 	.word	0x000012d0


	//   ....[1]....
        /*41f4*/ 	.word	0x000012f0


	//   ....[2]....
        /*41f8*/ 	.word	0x00001310


	//   ....[3]....
        /*41fc*/ 	.word	0x000013f0


	//   ....[4]....
        /*4200*/ 	.word	0x00004d20


	//   ....[5]....
        /*4204*/ 	.word	0x00004d30


	//----- nvinfo : EIATTR_COOP_GROUP_MASK_REGIDS
	.align		4
.L_33:
        /*4208*/ 	.byte	0x04, 0x29
        /*420a*/ 	.short	(.L_35 - .L_34)


	//   ....[0]....
.L_34:
        /*420c*/ 	.word	0xffffffff


	//   ....[1]....
        /*4210*/ 	.word	0xffffffff


	//   ....[2]....
        /*4214*/ 	.word	0xffffffff


	//----- nvinfo : EIATTR_COOP_GROUP_INSTR_OFFSETS
	.align		4
.L_35:
        /*4218*/ 	.byte	0x04, 0x28
        /*421a*/ 	.short	(.L_37 - .L_36)


	//   ....[0]....
.L_36:
        /*421c*/ 	.word	0x00000170


	//   ....[1]....
        /*4220*/ 	.word	0x00000730


	//   ....[2]....
        /*4224*/ 	.word	0x00000ce0


	//----- nvinfo : EIATTR_MBARRIER_INSTR_OFFSETS
	.align		4
.L_37:
        /*4228*/ 	.byte	0x04, 0x39
        /*422a*/ 	.short	(.L_39 - .L_38)


	//   ....[0]....
.L_38:
        /*422c*/ 	.word	0x00002c90
        /*4230*/ 	.word	0x000000ff
        /*4234*/ 	.word	0x00030000
        /*4238*/ 	.short	0x0100
        /*423a*/ 	.byte	0x28
	.zero		1


	//   ....[1]....
        /*423c*/ 	.word	0x00002e40
        /*4240*/ 	.word	0x000000ff
        /*4244*/ 	.word	0x00030008
        /*4248*/ 	.short	0x0100
        /*424a*/ 	.byte	0x28
	.zero		1


	//   ....[2]....
        /*424c*/ 	.word	0x00002ff0
        /*4250*/ 	.word	0x000000ff
        /*4254*/ 	.word	0x00030010
        /*4258*/ 	.short	0x0100
        /*425a*/ 	.byte	0x28
	.zero		1


	//   ....[3]....
        /*425c*/ 	.word	0x00004e50
        /*4260*/ 	.word	0x000000ff
        /*4264*/ 	.word	0x00030000
        /*4268*/ 	.short	0x010a
        /*426a*/ 	.byte	0x1b
	.zero		1


	//   ....[4]....
        /*426c*/ 	.word	0x00008a80
        /*4270*/ 	.word	0x000000ff
        /*4274*/ 	.word	0x00030000
        /*4278*/ 	.short	0x0108
        /*427a*/ 	.byte	0x28
	.zero		1


	//   ....[5]....
        /*427c*/ 	.word	0x00008ae0
        /*4280*/ 	.word	0x000000ff
        /*4284*/ 	.word	0x00030008
        /*4288*/ 	.short	0x0108
        /*428a*/ 	.byte	0x28
	.zero		1


	//   ....[6]....
        /*428c*/ 	.word	0x00008b90
        /*4290*/ 	.word	0x000000ff
        /*4294*/ 	.word	0x00030010
        /*4298*/ 	.short	0x0108
        /*429a*/ 	.byte	0x28
	.zero		1


	//   ....[7]....
        /*429c*/ 	.word	0x0000c100
        /*42a0*/ 	.word	0x000000ff
        /*42a4*/ 	.word	0x00030000
        /*42a8*/ 	.short	0x010a
        /*42aa*/ 	.byte	0x1b
	.zero		1


	//----- nvinfo : EIATTR_NUM_MBARRIERS
	.align		4
.L_39:
        /*42ac*/ 	.byte	0x03, 0x38
        /*42ae*/ 	.short	0x0003


	//----- nvinfo : EIATTR_EXIT_INSTR_OFFSETS
	.align		4
        /*42b0*/ 	.byte	0x04, 0x1c
        /*42b2*/ 	.short	(.L_41 - .L_40)


	//   ....[0]....
.L_40:
        /*42b4*/ 	.word	0x0000c0f0


	//----- nvinfo : EIATTR_REQNTID
	.align		4
.L_41:
        /*42b8*/ 	.byte	0x04, 0x10
        /*42ba*/ 	.short	(.L_43 - .L_42)
.L_42:
        /*42bc*/ 	.word	0x00000080
        /*42c0*/ 	.word	0x00000001
        /*42c4*/ 	.word	0x00000001


	//----- nvinfo : EIATTR_CRS_STACK_SIZE
	.align		4
.L_43:
        /*42c8*/ 	.byte	0x04, 0x1e
        /*42ca*/ 	.short	(.L_45 - .L_44)
.L_44:
        /*42cc*/ 	.word	0x00000000


	//----- nvinfo : EIATTR_CBANK_PARAM_SIZE
	.align		4
.L_45:
        /*42d0*/ 	.byte	0x03, 0x19
        /*42d2*/ 	.short	0x0050


	//----- nvinfo : EIATTR_PARAM_CBANK
	.align		4
        /*42d4*/ 	.byte	0x04, 0x0a
        /*42d6*/ 	.short	(.L_47 - .L_46)
	.align		4
.L_46:
        /*42d8*/ 	.word	index@(.nv.constant0.gluon_wgmma)
        /*42dc*/ 	.short	0x0210
        /*42de*/ 	.short	0x0050


	//----- nvinfo : EIATTR_SW_WAR
	.align		4
.L_47:
        /*42e0*/ 	.byte	0x04, 0x36
        /*42e2*/ 	.short	(.L_49 - .L_48)
.L_48:
        /*42e4*/ 	.word	0x00000008
.L_49:


//--------------------- .nv.callgraph             --------------------------
	.section	.nv.callgraph,"",@"SHT_CUDA_CALLGRAPH"
	.align	4
	.sectionentsize	8
	.align		4
        /*0000*/ 	.word	0x00000000
	.align		4
        /*0004*/ 	.word	0xffffffff
	.align		4
        /*0008*/ 	.word	0x00000000
	.align		4
        /*000c*/ 	.word	0xfffffffe
	.align		4
        /*0010*/ 	.word	0x00000000
	.align		4
        /*0014*/ 	.word	0xfffffffd
	.align		4
        /*0018*/ 	.word	0x00000000
	.align		4
        /*001c*/ 	.word	0xfffffffc


//--------------------- .text.gluon_wgmma         --------------------------
	.section	.text.gluon_wgmma,"ax",@progbits
	.align	128
        .global         gluon_wgmma
        .type           gluon_wgmma,@function
        .size           gluon_wgmma,(.L_x_52 - gluon_wgmma)
        .other          gluon_wgmma,@"STO_CUDA_ENTRY STV_DEFAULT"
gluon_wgmma:
.text.gluon_wgmma:
[----:B------:R-:W1:Y:S01]  /*0000*/  LDC R1, c[0x0][0x28] ;  /* 0x00000a00ff017b82 */ /* 0x000e620000000800 */
[----:B------:R-:W2:Y:S07]  /*0010*/  S2R R3, SR_TID.X ;  /* 0x0000000000037919 */ /* 0x000eae0000002100 */
[----:B------:R-:W3:Y:S01]  /*0020*/  S2UR UR4, SR_CgaCtaId ;  /* 0x00000000000479c3 */ /* 0x000ee20000008800 */
[----:B------:R-:W-:Y:S01]  /*0030*/  UMOV UR40, 0x400 ;  /* 0x0000040000287882 */ /* 0x000fe20000000000 */
[----:B------:R-:W-:Y:S01]  /*0040*/  ULDC UR8, c[0x0][0xc] ;  /* 0x0000030000087ab9 */ /* 0x000fe20000000800 */
[----:B------:R-:W-:Y:S01]  /*0050*/  ULDC.64 UR12, c[0x0][0x250] ;  /* 0x00009400000c7ab9 */ /* 0x000fe20000000a00 */
[----:B------:R-:W-:Y:S01]  /*0060*/  UMOV UR15, URZ ;  /* 0x0000003f000f7c82 */ /* 0x000fe20008000000 */
[----:B------:R-:W-:Y:S01]  /*0070*/  BSSY B0, `(.L_x_0) ;  /* 0x000001f000007945 */ /* 0x000fe20003800000 */
[----:B-1----:R-:W-:-:S02]  /*0080*/  VIADD R1, R1, 0xfffff530 ;  /* 0xfffff53001017836 */ /* 0x002fc40000000000 */
[----:B------:R-:W1:Y:S08]  /*0090*/  LDC R6, c[0x0][0x228] ;  /* 0x00008a00ff067b82 */ /* 0x000e700000000800 */
[----:B------:R-:W4:Y:S08]  /*00a0*/  LDC R14, c[0x0][0x230] ;  /* 0x00008c00ff0e7b82 */ /* 0x000f300000000800 */
[----:B------:R-:W-:Y:S01]  /*00b0*/  S2UR UR5, SR_CTAID.Y ;  /* 0x00000000000579c3 */ /* 0x000fe20000002600 */
[----:B---3--:R-:W-:-:S03]  /*00c0*/  ULEA UR40, UR4, UR40, 0x18 ;  /* 0x0000002804287291 */ /* 0x008fc6000f8ec03f */
[----:B------:R-:W-:Y:S01]  /*00d0*/  ULDC UR4, c[0x0][0x10] ;  /* 0x0000040000047ab9 */ /* 0x000fe20000000800 */
[----:B--2---:R-:W-:-:S03]  /*00e0*/  LOP3.LUT R2, R3, 0x7f, RZ, 0xc0, !PT ;  /* 0x0000007f03027812 */ /* 0x004fc600078ec0ff */
[----:B------:R-:W2:Y:S01]  /*00f0*/  S2UR UR7, SR_CTAID.Z ;  /* 0x00000000000779c3 */ /* 0x000ea20000002700 */
[----:B-1----:R-:W-:Y:S01]  /*0100*/  VIADD R6, R6, 0xffffffff ;  /* 0xffffffff06067836 */ /* 0x002fe20000000000 */
[C---:B------:R-:W-:Y:S02]  /*0110*/  ISETP.GE.U32.AND P0, PT, R2.reuse, 0x20, PT ;  /* 0x000000200200780c */ /* 0x040fe40003f06070 */
[C---:B------:R-:W-:Y:S02]  /*0120*/  ISETP.NE.U32.AND P1, PT, R2.reuse, RZ, PT ;  /* 0x000000ff0200720c */ /* 0x040fe40003f25070 */
[----:B------:R-:W-:Y:S02]  /*0130*/  LEA R12, R2, UR40, 0x2 ;  /* 0x00000028020c7c11 */ /* 0x000fe4000f8e10ff */
[----:B------:R-:W1:Y:S01]  /*0140*/  S2UR UR6, SR_CTAID.X ;  /* 0x00000000000679c3 */ /* 0x000e620000002500 */
[----:B----4-:R-:W-:-:S06]  /*0150*/  VIADD R13, R14, 0xffffffff ;  /* 0xffffffff0e0d7836 */ /* 0x010fcc0000000000 */
[----:B------:R3:W-:Y:S01]  /*0160*/  @!P0 STS [R12], RZ ;  /* 0x000000ff0c008388 */ /* 0x0007e20000000800 */
[----:B------:R-:W-:-:S03]  /*0170*/  NOP ;  /* 0x0000000000007918 */ /* 0x000fc60000000000 */
[----:B------:R3:W-:Y:S01]  /*0180*/  @!P1 STS [UR40+0x24], R6 ;  /* 0x00002406ff009988 */ /* 0x0007e20008000828 */
[----:B--2---:R-:W-:-:S03]  /*0190*/  UIMAD UR4, UR7, UR4, UR5 ;  /* 0x00000004070472a4 */ /* 0x004fc6000f8e0205 */
[----:B------:R3:W-:Y:S01]  /*01a0*/  @!P1 STS [UR40+0x20], R13 ;  /* 0x0000200dff009988 */ /* 0x0007e20008000828 */
[----:B-1----:R-:W-:-:S04]  /*01b0*/  UIMAD UR4, UR4, UR8, UR6 ;  /* 0x00000008040472a4 */ /* 0x002fc8000f8e0206 */
[----:B------:R-:W-:-:S04]  /*01c0*/  UIMAD UR4, UR4, 0x180, URZ ;  /* 0x00000180040478a4 */ /* 0x000fc8000f8e023f */
[----:B------:R-:W-:-:S04]  /*01d0*/  UIADD3 UR8, UP0, UR4, UR12, URZ ;  /* 0x0000000c04087290 */ /* 0x000fc8000ff1e03f */
[----:B------:R-:W-:Y:S01]  /*01e0*/  ULEA.HI.X.SX32 UR9, UR4, UR13, 0x1, UP0 ;  /* 0x0000000d04097291 */ /* 0x000fe200080f0e3f */
[----:B---3--:R-:W-:Y:S11]  /*01f0*/  @P1 BRA `(.L_x_1) ;  /* 0x0000000000181947 */ /* 0x008ff60003800000 */
[----:B------:R-:W1:Y:S01]  /*0200*/  LDS R0, [UR40+0x8] ;  /* 0x00000828ff007984 */ /* 0x000e620008000800 */
[----:B------:R-:W2:Y:S01]  /*0210*/  LDC.64 R8, c[0x0][0x210] ;  /* 0x00008400ff087b82 */ /* 0x000ea20000000a00 */
[----:B------:R-:W-:Y:S02]  /*0220*/  IMAD.MOV.U32 R5, RZ, RZ, 0x70 ;  /* 0x00000070ff057424 */ /* 0x000fe400078e00ff */
[----:B--2---:R2:W-:Y:S03]  /*0230*/  STS.64 [UR40], R8 ;  /* 0x00000008ff007988 */ /* 0x0045e60008000a28 */
[----:B-1----:R-:W-:-:S05]  /*0240*/  LOP3.LUT R0, R0, 0x10, R5, 0xd8, !PT ;  /* 0x0000001000007812 */ /* 0x002fca00078ed805 */
[----:B------:R2:W-:Y:S02]  /*0250*/  STS [UR40+0x8], R0 ;  /* 0x00000800ff007988 */ /* 0x0005e40008000828 */
.L_x_1:
[----:B------:R-:W-:Y:S05]  /*0260*/  BSYNC B0 ;  /* 0x0000000000007941 */ /* 0x000fea0003800000 */
.L_x_0:
[----:B------:R-:W-:Y:S04]  /*0270*/  BSSY B0, `(.L_x_2) ;  /* 0x000000a000007945 */ /* 0x000fe80003800000 */
[----:B------:R-:W-:Y:S05]  /*0280*/  @P1 BRA `(.L_x_3) ;  /* 0x0000000000201947 */ /* 0x000fea0003800000 */
[----:B--2---:R-:W1:Y:S01]  /*0290*/  LDS R0, [UR40+0x34] ;  /* 0x00003428ff007984 */ /* 0x004e620008000800 */
[----:B------:R-:W-:Y:S02]  /*02a0*/  IMAD.MOV.U32 R5, RZ, RZ, 0x3f000000 ;  /* 0x3f000000ff057424 */ /* 0x000fe400078e00ff */
[----:B------:R-:W-:Y:S01]  /*02b0*/  @!P1 IMAD.MOV.U32 R4, RZ, RZ, 0xff ;  /* 0x000000ffff049424 */ /* 0x000fe200078e00ff */
[----:B------:R-:W2:Y:S02]  /*02c0*/  @!P1 LDS R7, [UR40+0x38] ;  /* 0x00003828ff079984 */ /* 0x000ea40008000800 */
[----:B-1----:R-:W-:Y:S02]  /*02d0*/  LOP3.LUT R0, R0, 0xff000000, R5, 0xb8, !PT ;  /* 0xff00000000007812 */ /* 0x002fe400078eb805 */
[----:B--2---:R-:W-:-:S03]  /*02e0*/  @!P1 LOP3.LUT R4, R7, 0xff, R4, 0xb8, !PT ;  /* 0x000000ff07049812 */ /* 0x004fc600078eb804 */
[----:B------:R1:W-:Y:S04]  /*02f0*/  STS [UR40+0x34], R0 ;  /* 0x00003400ff007988 */ /* 0x0003e80008000828 */
[----:B------:R1:W-:Y:S02]  /*0300*/  @!P1 STS [UR40+0x38], R4 ;  /* 0x00003804ff009988 */ /* 0x0003e40008000828 */
.L_x_3:
[----:B------:R-:W-:Y:S05]  /*0310*/  BSYNC B0 ;  /* 0x0000000000007941 */ /* 0x000fea0003800000 */
.L_x_2:
[----:B------:R-:W-:Y:S04]  /*0320*/  BSSY B0, `(.L_x_4) ;  /* 0x000000e000007945 */ /* 0x000fe80003800000 */
[----:B------:R-:W-:Y:S05]  /*0330*/  @P1 BRA `(.L_x_5) ;  /* 0x0000000000301947 */ /* 0x000fea0003800000 */
[----:B-1----:R-:W1:Y:S01]  /*0340*/  LDS R4, [UR40+0x34] ;  /* 0x00003428ff047984 */ /* 0x002e620008000800 */
[----:B------:R-:W3:Y:S03]  /*0350*/  LDC.64 R10, c[0x0][0x238] ;  /* 0x00008e00ff0a7b82 */ /* 0x000ee60000000a00 */
[----:B--2---:R-:W2:Y:S01]  /*0360*/  LDS R0, [UR40+0x1c] ;  /* 0x00001c28ff007984 */ /* 0x004ea20008000800 */
[C---:B---3--:R-:W-:Y:S01]  /*0370*/  SHF.L.U64.HI R8, R10.reuse, 0x1, R11 ;  /* 0x000000010a087819 */ /* 0x048fe2000001020b */
[----:B------:R-:W-:-:S03]  /*0380*/  IMAD.SHL.U32 R5, R10, 0x2, RZ ;  /* 0x000000020a057824 */ /* 0x000fc600078e00ff */
[--C-:B------:R-:W-:Y:S02]  /*0390*/  SHF.R.U32.HI R7, RZ, 0x4, R8.reuse ;  /* 0x00000004ff077819 */ /* 0x100fe40000011608 */
[----:B------:R-:W-:-:S05]  /*03a0*/  SHF.R.U64 R5, R5, 0x4, R8 ;  /* 0x0000000405057819 */ /* 0x000fca0000001208 */
[----:B------:R3:W-:Y:S01]  /*03b0*/  STS [UR40+0xc], R5 ;  /* 0x00000c05ff007988 */ /* 0x0007e20008000828 */
[----:B-1----:R-:W-:Y:S02]  /*03c0*/  LOP3.LUT R4, R4, 0x7, RZ, 0xb8, !PT ;  /* 0x0000000704047812 */ /* 0x002fe400078eb8ff */
[----:B--2---:R-:W-:-:S03]  /*03d0*/  LOP3.LUT R0, R0, 0xf, R7, 0xb8, !PT ;  /* 0x0000000f00007812 */ /* 0x004fc600078eb807 */
[----:B------:R3:W-:Y:S04]  /*03e0*/  STS [UR40+0x34], R4 ;  /* 0x00003404ff007988 */ /* 0x0007e80008000828 */
[----:B------:R3:W-:Y:S02]  /*03f0*/  STS [UR40+0x1c], R0 ;  /* 0x00001c00ff007988 */ /* 0x0007e40008000828 */
.L_x_5:
[----:B------:R-:W-:Y:S05]  /*0400*/  BSYNC B0 ;  /* 0x0000000000007941 */ /* 0x000fea0003800000 */
.L_x_4:
[----:B------:R-:W-:Y:S04]  /*0410*/  BSSY B1, `(.L_x_6) ;  /* 0x000001a000017945 */ /* 0x000fe80003800000 */
[----:B------:R-:W-:Y:S04]  /*0420*/  BSSY B0, `(.L_x_7) ;  /* 0x0000015000007945 */ /* 0x000fe80003800000 */
[----:B------:R-:W-:Y:S05]  /*0430*/  @P1 BRA `(.L_x_8) ;  /* 0x0000000000201947 */ /* 0x000fea0003800000 */
[----:B-123--:R-:W1:Y:S02]  /*0440*/  LDS R0, [UR40+0x34] ;  /* 0x00003428ff007984 */ /* 0x00ee640008000800 */
[----:B-1----:R-:W-:-:S05]  /*0450*/  LOP3.LUT R0, R0, 0x38, RZ, 0xb8, !PT ;  /* 0x0000003800007812 */ /* 0x002fca00078eb8ff */
[----:B------:R1:W-:Y:S01]  /*0460*/  STS [UR40+0x34], R0 ;  /* 0x00003400ff007988 */ /* 0x0003e20008000828 */
[----:B------:R-:W-:Y:S05]  /*0470*/  @P1 BRA `(.L_x_9) ;  /* 0x0000000000201947 */ /* 0x000fea0003800000 */
[----:B-1----:R-:W1:Y:S01]  /*0480*/  LDS R0, [UR40+0x8] ;  /* 0x00000828ff007984 */ /* 0x002e620008000800 */
[----:B------:R-:W-:-:S05]  /*0490*/  IMAD.MOV.U32 R5, RZ, RZ, 0x780 ;  /* 0x00000780ff057424 */ /* 0x000fca00078e00ff */
[----:B-1----:R-:W-:-:S05]  /*04a0*/  LOP3.LUT R0, R0, 0x500, R5, 0xd8, !PT ;  /* 0x0000050000007812 */ /* 0x002fca00078ed805 */
[----:B------:R4:W-:Y:S02]  /*04b0*/  STS [UR40+0x8], R0 ;  /* 0x00000800ff007988 */ /* 0x0009e40008000828 */
.L_x_8:
[----:B------:R-:W-:Y:S05]  /*04c0*/  @P1 BRA `(.L_x_10) ;  /* 0x0000000000281947 */ /* 0x000fea0003800000 */
[----:B-1234-:R-:W1:Y:S02]  /*04d0*/  LDS R0, [UR40+0x8] ;  /* 0x00000828ff007984 */ /* 0x01ee640008000800 */
[----:B-1----:R-:W-:-:S05]  /*04e0*/  LOP3.LUT R0, R0, 0x1800, RZ, 0xb8, !PT ;  /* 0x0000180000007812 */ /* 0x002fca00078eb8ff */
[----:B------:R2:W-:Y:S02]  /*04f0*/  STS [UR40+0x8], R0 ;  /* 0x00000800ff007988 */ /* 0x0005e40008000828 */
.L_x_9:
[----:B------:R-:W-:Y:S05]  /*0500*/  @P1 BREAK B0 ;  /* 0x0000000000001942 */ /* 0x000fea0003800000 */
[----:B------:R-:W-:Y:S05]  /*0510*/  @P1 BRA `(.L_x_11) ;  /* 0x0000000000241947 */ /* 0x000fea0003800000 */
[----:B------:R-:W3:Y:S01]  /*0520*/  LDS R5, [UR40+0x8] ;  /* 0x00000828ff057984 */ /* 0x000ee20008000800 */
[----:B-12---:R-:W-:-:S05]  /*0530*/  IMAD.MOV.U32 R0, RZ, RZ, 0x6000 ;  /* 0x00006000ff007424 */ /* 0x006fca00078e00ff */
[----:B---3--:R-:W-:-:S04]  /*0540*/  LOP3.LUT R0, R5, 0x6000, R0, 0xd8, !PT ;  /* 0x0000600005007812 */ /* 0x008fc800078ed800 */
[----:B------:R-:W-:-:S05]  /*0550*/  LOP3.LUT R0, R0, 0x400000, RZ, 0xb8, !PT ;  /* 0x0040000000007812 */ /* 0x000fca00078eb8ff */
[----:B------:R1:W-:Y:S02]  /*0560*/  STS [UR40+0x8], R0 ;  /* 0x00000800ff007988 */ /* 0x0003e40008000828 */
.L_x_10:
[----:B------:R-:W-:Y:S05]  /*0570*/  BSYNC B0 ;  /* 0x0000000000007941 */ /* 0x000fea0003800000 */
.L_x_7:
[----:B-1234-:R-:W1:Y:S02]  /*0580*/  @!P1 LDS R0, [UR40+0x8] ;  /* 0x00000828ff009984 */ /* 0x01ee640008000800 */
[----:B-1----:R-:W-:-:S05]  /*0590*/  @!P1 LOP3.LUT R0, R0, 0x8000, RZ, 0xb8, !PT ;  /* 0x0000800000009812 */ /* 0x002fca00078eb8ff */
[----:B------:R3:W-:Y:S02]  /*05a0*/  @!P1 STS [UR40+0x8], R0 ;  /* 0x00000800ff009988 */ /* 0x0007e40008000828 */
.L_x_11:
[----:B------:R-:W-:Y:S05]  /*05b0*/  BSYNC B1 ;  /* 0x0000000000017941 */ /* 0x000fea0003800000 */
.L_x_6:
[----:B------:R-:W-:Y:S05]  /*05c0*/  WARPSYNC.ALL ;  /* 0x0000000000007948 */ /* 0x000fea0003800000 */
[----:B------:R-:W4:Y:S02]  /*05d0*/  LDC R7, c[0x0][0x22c] ;  /* 0x00008b00ff077b82 */ /* 0x000f240000000800 */
[----:B----4-:R-:W-:Y:S01]  /*05e0*/  VIADD R7, R7, 0xffffffff ;  /* 0xffffffff07077836 */ /* 0x010fe20000000000 */
[----:B------:R-:W-:Y:S06]  /*05f0*/  @P0 BRA `(.L_x_12) ;  /* 0x0000000000280947 */ /* 0x000fec0003800000 */
[----:B-123--:R-:W1:Y:S01]  /*0600*/  S2R R0, SR_LANEID ;  /* 0x0000000000007919 */ /* 0x00ee620000000000 */
[----:B------:R-:W-:Y:S05]  /*0610*/  WARPSYNC.ALL ;  /* 0x0000000000007948 */ /* 0x000fea0003800000 */
[----:B-1----:R-:W-:-:S05]  /*0620*/  IMAD.SHL.U32 R0, R0, 0x4, RZ ;  /* 0x0000000400007824 */ /* 0x002fca00078e00ff */
[----:B------:R-:W1:Y:S01]  /*0630*/  LDS R9, [R0+UR40] ;  /* 0x0000002800097984 */ /* 0x000e620008000800 */
[----:B------:R-:W-:-:S05]  /*0640*/  IADD3 R4, P2, R0, UR8, RZ ;  /* 0x0000000800047c10 */ /* 0x000fca000ff5e0ff */
[----:B------:R-:W-:-:S05]  /*0650*/  IMAD.X R5, RZ, RZ, UR9, P2 ;  /* 0x00000009ff057e24 */ /* 0x000fca00090e06ff */
[----:B-1----:R4:W5:Y:S01]  /*0660*/  ATOMG.E.EXCH.STRONG.GPU PT, RZ, [R4], R9 ;  /* 0x0000000904ff73a8 */ /* 0x00296200041ee100 */
[----:B------:R-:W-:-:S04]  /*0670*/  DEPBAR {5,4,3,2,1,0} ;  /* 0x0000003f0000791a */ /* 0x000fc80000000000 */
[----:B------:R4:W-:Y:S01]  /*0680*/  UTMACCTL.IV [UR8] ;  /* 0x00000000080079b9 */ /* 0x0009e20008000000 */
[----:B------:R-:W-:Y:S01]  /*0690*/  NOP ;  /* 0x0000000000007918 */ /* 0x000fe20000000000 */
.L_x_12:
[----:B------:R-:W-:Y:S05]  /*06a0*/  @P0 BRA `(.L_x_13) ;  /* 0x00000000000c0947 */ /* 0x000fea0003800000 */
[----:B------:R0:W-:Y:S01]  /*06b0*/  UTMACMDFLUSH ;  /* 0x00000000000079b7 */ /* 0x0001e20000000000 */
[----:B------:R-:W-:Y:S05]  /*06c0*/  @P0 BRA `(.L_x_13) ;  /* 0x0000000000040947 */ /* 0x000fea0003800000 */
[----:B------:R-:W-:-:S04]  /*06d0*/  DEPBAR.LE SB0, 0x0 ;  /* 0x000080000000791a */ /* 0x000fc80000000000 */
.L_x_13:
[----:B------:R-:W-:Y:S05]  /*06e0*/  WARPSYNC.ALL ;  /* 0x0000000000007948 */ /* 0x000fea0003800000 */
[----:B-----5:R-:W-:Y:S06]  /*06f0*/  BAR.SYNC.DEFER_BLOCKING 0x0 ;  /* 0x0000000000007b1d */ /* 0x020fec0000010000 */
[----:B------:R-:W-:Y:S02]  /*0700*/  BSSY B1, `(.L_x_14) ;  /* 0x000000b000017945 */ /* 0x000fe40003800000 */
[----:B------:R-:W-:Y:S06]  /*0710*/  BAR.SYNC.DEFER_BLOCKING 0x0 ;  /* 0x0000000000007b1d */ /* 0x000fec0000010000 */
[----:B------:R1:W-:Y:S01]  /*0720*/  @!P0 STS [R12], RZ ;  /* 0x000000ff0c008388 */ /* 0x0003e20000000800 */
[----:B------:R-:W-:Y:S01]  /*0730*/  NOP ;  /* 0x0000000000007918 */ /* 0x000fe20000000000 */
[----:B------:R-:W-:Y:S05]  /*0740*/  @P1 BRA `(.L_x_15) ;  /* 0x0000000000181947 */ /* 0x000fea0003800000 */
[----:B-123--:R-:W1:Y:S01]  /*0750*/  LDS R0, [UR40+0x8] ;  /* 0x00000828ff007984 */ /* 0x00ee620008000800 */
[----:B----4-:R-:W2:Y:S01]  /*0760*/  LDC.64 R8, c[0x0][0x218] ;  /* 0x00008600ff087b82 */ /* 0x010ea20000000a00 */
[----:B------:R-:W-:Y:S02]  /*0770*/  IMAD.MOV.U32 R5, RZ, RZ, 0x70 ;  /* 0x00000070ff057424 */ /* 0x000fe400078e00ff */
[----:B--2---:R2:W-:Y:S03]  /*0780*/  STS.64 [UR40], R8 ;  /* 0x00000008ff007988 */ /* 0x0045e60008000a28 */
[----:B-1----:R-:W-:-:S05]  /*0790*/  LOP3.LUT R0, R0, 0x10, R5, 0xd8, !PT ;  /* 0x0000001000007812 */ /* 0x002fca00078ed805 */
[----:B------:R2:W-:Y:S02]  /*07a0*/  STS [UR40+0x8], R0 ;  /* 0x00000800ff007988 */ /* 0x0005e40008000828 */
.L_x_15:
[----:B----4-:R-:W-:Y:S05]  /*07b0*/  BSYNC B1 ;  /* 0x0000000000017941 */ /* 0x010fea0003800000 */
.L_x_14:
[----:B------:R-:W-:Y:S04]  /*07c0*/  BSSY B1, `(.L_x_16) ;  /* 0x000000a000017945 */ /* 0x000fe80003800000 */
[----:B------:R-:W-:Y:S05]  /*07d0*/  @P1 BRA `(.L_x_17) ;  /* 0x0000000000201947 */ /* 0x000fea0003800000 */
[----:B-123--:R-:W1:Y:S01]  /*07e0*/  LDS R0, [UR40+0x34] ;  /* 0x00003428ff007984 */ /* 0x00ee620008000800 */
[----:B------:R-:W-:Y:S02]  /*07f0*/  IMAD.MOV.U32 R9, RZ, RZ, 0x3f000000 ;  /* 0x3f000000ff097424 */ /* 0x000fe400078e00ff */
[----:B------:R-:W-:Y:S01]  /*0800*/  @!P1 IMAD.MOV.U32 R4, RZ, RZ, 0x3f ;  /* 0x0000003fff049424 */ /* 0x000fe200078e00ff */
[----:B------:R-:W2:Y:S02]  /*0810*/  @!P1 LDS R5, [UR40+0x38] ;  /* 0x00003828ff059984 */ /* 0x000ea40008000800 */
[----:B-1----:R-:W-:Y:S02]  /*0820*/  LOP3.LUT R0, R0, 0xff000000, R9, 0xb8, !PT ;  /* 0xff00000000007812 */ /* 0x002fe400078eb809 */
[----:B--2---:R-:W-:-:S03]  /*0830*/  @!P1 LOP3.LUT R4, R5, 0xff, R4, 0xb8, !PT ;  /* 0x000000ff05049812 */ /* 0x004fc600078eb804 */
[----:B------:R4:W-:Y:S04]  /*0840*/  STS [UR40+0x34], R0 ;  /* 0x00003400ff007988 */ /* 0x0009e80008000828 */
[----:B------:R4:W-:Y:S02]  /*0850*/  @!P1 STS [UR40+0x38], R4 ;  /* 0x00003804ff009988 */ /* 0x0009e40008000828 */
.L_x_17:
[----:B------:R-:W-:Y:S05]  /*0860*/  BSYNC B1 ;  /* 0x0000000000017941 */ /* 0x000fea0003800000 */
.L_x_16:
[----:B------:R-:W-:Y:S04]  /*0870*/  BSSY B1, `(.L_x_18) ;  /* 0x0000004000017945 */ /* 0x000fe80003800000 */
[----:B------:R-:W-:Y:S05]  /*0880*/  @P1 BRA `(.L_x_19) ;  /* 0x0000000000081947 */ /* 0x000fea0003800000 */
[----:B------:R1:W-:Y:S04]  /*0890*/  STS [UR40+0x24], R13 ;  /* 0x0000240dff007988 */ /* 0x0003e80008000828 */
[----:B------:R1:W-:Y:S02]  /*08a0*/  STS [UR40+0x20], R7 ;  /* 0x00002007ff007988 */ /* 0x0003e40008000828 */
.L_x_19:
[----:B------:R-:W-:Y:S05]  /*08b0*/  BSYNC B1 ;  /* 0x0000000000017941 */ /* 0x000fea0003800000 */
.L_x_18:
[----:B------:R-:W-:Y:S04]  /*08c0*/  BSSY B1, `(.L_x_20) ;  /* 0x000000e000017945 */ /* 0x000fe80003800000 */
[----:B------:R-:W-:Y:S05]  /*08d0*/  @P1 BRA `(.L_x_21) ;  /* 0x0000000000301947 */ /* 0x000fea0003800000 */
[----:B----4-:R-:W4:Y:S01]  /*08e0*/  LDS R4, [UR40+0x34] ;  /* 0x00003428ff047984 */ /* 0x010f220008000800 */
[----:B------:R-:W5:Y:S03]  /*08f0*/  LDC.64 R10, c[0x0][0x240] ;  /* 0x00009000ff0a7b82 */ /* 0x000f660000000a00 */
[----:B-123--:R-:W1:Y:S01]  /*0900*/  LDS R0, [UR40+0x1c] ;  /* 0x00001c28ff007984 */ /* 0x00ee620008000800 */
[C---:B-----5:R-:W-:Y:S01]  /*0910*/  SHF.L.U64.HI R8, R10.reuse, 0x1, R11 ;  /* 0x000000010a087819 */ /* 0x060fe2000001020b */
[----:B------:R-:W-:-:S03]  /*0920*/  IMAD.SHL.U32 R5, R10, 0x2, RZ ;  /* 0x000000020a057824 */ /* 0x000fc600078e00ff */
[--C-:B------:R-:W-:Y:S02]  /*0930*/  SHF.R.U32.HI R9, RZ, 0x4, R8.reuse ;  /* 0x00000004ff097819 */ /* 0x100fe40000011608 */
[----:B------:R-:W-:-:S05]  /*0940*/  SHF.R.U64 R5, R5, 0x4, R8 ;  /* 0x0000000405057819 */ /* 0x000fca0000001208 */
[----:B------:R2:W-:Y:S01]  /*0950*/  STS [UR40+0xc], R5 ;  /* 0x00000c05ff007988 */ /* 0x0005e20008000828 */
[----:B----4-:R-:W-:Y:S02]  /*0960*/  LOP3.LUT R4, R4, 0x7, RZ, 0xb8, !PT ;  /* 0x0000000704047812 */ /* 0x010fe400078eb8ff */
[----:B-1----:R-:W-:-:S03]  /*0970*/  LOP3.LUT R0, R0, 0xf, R9, 0xb8, !PT ;  /* 0x0000000f00007812 */ /* 0x002fc600078eb809 */
[----:B------:R2:W-:Y:S04]  /*0980*/  STS [UR40+0x34], R4 ;  /* 0x00003404ff007988 */ /* 0x0005e80008000828 */
[----:B------:R2:W-:Y:S02]  /*0990*/  STS [UR40+0x1c], R0 ;  /* 0x00001c00ff007988 */ /* 0x0005e40008000828 */
.L_x_21:
[----:B------:R-:W-:Y:S05]  /*09a0*/  BSYNC B1 ;  /* 0x0000000000017941 */ /* 0x000fea0003800000 */
.L_x_20:
[----:B------:R-:W-:Y:S04]  /*09b0*/  BSSY B2, `(.L_x_22) ;  /* 0x000001a000027945 */ /* 0x000fe80003800000 */
[----:B------:R-:W-:Y:S04]  /*09c0*/  BSSY B1, `(.L_x_23) ;  /* 0x0000015000017945 */ /* 0x000fe80003800000 */
[----:B------:R-:W-:Y:S05]  /*09d0*/  @P1 BRA `(.L_x_24) ;  /* 0x0000000000201947 */ /* 0x000fea0003800000 */
[----:B-1234-:R-:W1:Y:S02]  /*09e0*/  LDS R0, [UR40+0x34] ;  /* 0x00003428ff007984 */ /* 0x01ee640008000800 */
[----:B-1----:R-:W-:-:S05]  /*09f0*/  LOP3.LUT R0, R0, 0x38, RZ, 0xb8, !PT ;  /* 0x0000003800007812 */ /* 0x002fca00078eb8ff */
[----:B------:R1:W-:Y:S01]  /*0a00*/  STS [UR40+0x34], R0 ;  /* 0x00003400ff007988 */ /* 0x0003e20008000828 */
[----:B------:R-:W-:Y:S05]  /*0a10*/  @P1 BRA `(.L_x_25) ;  /* 0x0000000000201947 */ /* 0x000fea0003800000 */
[----:B-1----:R-:W1:Y:S01]  /*0a20*/  LDS R0, [UR40+0x8] ;  /* 0x00000828ff007984 */ /* 0x002e620008000800 */
[----:B------:R-:W-:-:S05]  /*0a30*/  IMAD.MOV.U32 R5, RZ, RZ, 0x780 ;  /* 0x00000780ff057424 */ /* 0x000fca00078e00ff */
[----:B-1----:R-:W-:-:S05]  /*0a40*/  LOP3.LUT R0, R0, 0x500, R5, 0xd8, !PT ;  /* 0x0000050000007812 */ /* 0x002fca00078ed805 */
[----:B------:R1:W-:Y:S02]  /*0a50*/  STS [UR40+0x8], R0 ;  /* 0x00000800ff007988 */ /* 0x0003e40008000828 */
.L_x_24:
[----:B------:R-:W-:Y:S05]  /*0a60*/  @P1 BRA `(.L_x_26) ;  /* 0x0000000000281947 */ /* 0x000fea0003800000 */
[----:B-1234-:R-:W1:Y:S02]  /*0a70*/  LDS R0, [UR40+0x8] ;  /* 0x00000828ff007984 */ /* 0x01ee640008000800 */
[----:B-1----:R-:W-:-:S05]  /*0a80*/  LOP3.LUT R0, R0, 0x1800, RZ, 0xb8, !PT ;  /* 0x0000180000007812 */ /* 0x002fca00078eb8ff */
[----:B------:R2:W-:Y:S02]  /*0a90*/  STS [UR40+0x8], R0 ;  /* 0x00000800ff007988 */ /* 0x0005e40008000828 */
.L_x_25:
[----:B------:R-:W-:Y:S05]  /*0aa0*/  @P1 BREAK B1 ;  /* 0x0000000000011942 */ /* 0x000fea0003800000 */
[----:B------:R-:W-:Y:S05]  /*0ab0*/  @P1 BRA `(.L_x_27) ;  /* 0x0000000000241947 */ /* 0x000fea0003800000 */
[----:B-12---:R-:W1:Y:S01]  /*0ac0*/  LDS R0, [UR40+0x8] ;  /* 0x00000828ff007984 */ /* 0x006e620008000800 */
[----:B------:R-:W-:-:S05]  /*0ad0*/  IMAD.MOV.U32 R5, RZ, RZ, 0x6000 ;  /* 0x00006000ff057424 */ /* 0x000fca00078e00ff */
[----:B-1----:R-:W-:-:S04]  /*0ae0*/  LOP3.LUT R0, R0, 0x6000, R5, 0xd8, !PT ;  /* 0x0000600000007812 */ /* 0x002fc800078ed805 */
[----:B------:R-:W-:-:S05]  /*0af0*/  LOP3.LUT R0, R0, 0x400000, RZ, 0xb8, !PT ;  /* 0x0040000000007812 */ /* 0x000fca00078eb8ff */
[----:B------:R1:W-:Y:S02]  /*0b00*/  STS [UR40+0x8], R0 ;  /* 0x00000800ff007988 */ /* 0x0003e40008000828 */
.L_x_26:
[----:B------:R-:W-:Y:S05]  /*0b10*/  BSYNC B1 ;  /* 0x0000000000017941 */ /* 0x000fea0003800000 */
.L_x_23:
[----:B-1234-:R-:W1:Y:S02]  /*0b20*/  @!P1 LDS R0, [UR40+0x8] ;  /* 0x00000828ff009984 */ /* 0x01ee640008000800 */
[----:B-1----:R-:W-:-:S05]  /*0b30*/  @!P1 LOP3.LUT R0, R0, 0x8000, RZ, 0xb8, !PT ;  /* 0x0000800000009812 */ /* 0x002fca00078eb8ff */
[----:B------:R3:W-:Y:S02]  /*0b40*/  @!P1 STS [UR40+0x8], R0 ;  /* 0x00000800ff009988 */ /* 0x0007e40008000828 */
.L_x_27:
[----:B------:R-:W-:Y:S05]  /*0b50*/  BSYNC B2 ;  /* 0x0000000000027941 */ /* 0x000fea0003800000 */
.L_x_22:
[----:B------:R-:W-:Y:S05]  /*0b60*/  WARPSYNC.ALL ;  /* 0x0000000000007948 */ /* 0x000fea0003800000 */
[----:B------:R-:W-:-:S04]  /*0b70*/  UIADD3 UR11, UR4, 0x80, URZ ;  /* 0x00000080040b7890 */ /* 0x000fc8000fffe03f */
[----:B------:R-:W-:-:S04]  /*0b80*/  UIADD3 UR10, UP0, UR11, UR12, URZ ;  /* 0x0000000c0b0a7290 */ /* 0x000fc8000ff1e03f */
[----:B------:R-:W-:Y:S01]  /*0b90*/  ULEA.HI.X.SX32 UR11, UR11, UR13, 0x1, UP0 ;  /* 0x0000000d0b0b7291 */ /* 0x000fe200080f0e3f */
[----:B------:R-:W-:Y:S11]  /*0ba0*/  @P0 BRA `(.L_x_28) ;  /* 0x0000000000280947 */ /* 0x000ff60003800000 */
        /* <DEDUP_REMOVED lines=10> */
.L_x_28:
[----:B------:R-:W-:Y:S05]  /*0c50*/  @P0 BRA `(.L_x_29) ;  /* 0x00000000000c0947 */ /* 0x000fea0003800000 */
[----:B------:R0:W-:Y:S01]  /*0c60*/  UTMACMDFLUSH ;  /* 0x00000000000079b7 */ /* 0x0001e20000000000 */
[----:B------:R-:W-:Y:S05]  /*0c70*/  @P0 BRA `(.L_x_29) ;  /* 0x0000000000040947 */ /* 0x000fea0003800000 */
[----:B------:R-:W-:-:S04]  /*0c80*/  DEPBAR.LE SB0, 0x0 ;  /* 0x000080000000791a */ /* 0x000fc80000000000 */
.L_x_29:
        /* <DEDUP_REMOVED lines=13> */
.L_x_31:
[----:B----4-:R-:W-:Y:S05]  /*0d60*/  BSYNC B2 ;  /* 0x0000000000027941 */ /* 0x010fea0003800000 */
.L_x_30:
[----:B------:R-:W-:Y:S04]  /*0d70*/  BSSY B3, `(.L_x_32) ;  /* 0x0000011000037945 */ /* 0x000fe80003800000 */
[----:B------:R-:W-:Y:S04]  /*0d80*/  BSSY B2, `(.L_x_33) ;  /* 0x000000e000027945 */ /* 0x000fe80003800000 */
[----:B------:R-:W-:Y:S05]  /*0d90*/  @P1 BRA `(.L_x_34) ;  /* 0x0000000000241947 */ /* 0x000fea0003800000 */
[----:B-123--:R-:W1:Y:S01]  /*0da0*/  LDS R0, [UR40+0x34] ;  /* 0x00003428ff007984 */ /* 0x00ee620008000800 */
[----:B------:R-:W-:-:S05]  /*0db0*/  IMAD.MOV.U32 R5, RZ, RZ, 0x3f000000 ;  /* 0x3f000000ff057424 */ /* 0x000fca00078e00ff */
[----:B-1----:R-:W-:-:S05]  /*0dc0*/  LOP3.LUT R0, R0, 0xff000000, R5, 0xb8, !PT ;  /* 0xff00000000007812 */ /* 0x002fca00078eb805 */
[----:B------:R1:W-:Y:S01]  /*0dd0*/  STS [UR40+0x34], R0 ;  /* 0x00003400ff007988 */ /* 0x0003e20008000828 */
[----:B------:R-:W-:Y:S05]  /*0de0*/  @P1 BRA `(.L_x_35) ;  /* 0x00000000001c1947 */ /* 0x000fea0003800000 */
[----:B-1----:R-:W1:Y:S01]  /*0df0*/  LDS R0, [UR40+0x38] ;  /* 0x00003828ff007984 */ /* 0x002e620008000800 */
[----:B------:R-:W-:-:S05]  /*0e00*/  IMAD.MOV.U32 R5, RZ, RZ, 0xff ;  /* 0x000000ffff057424 */ /* 0x000fca00078e00ff */
[----:B-1----:R-:W-:-:S05]  /*0e10*/  LOP3.LUT R0, R0, 0xff, R5, 0xb8, !PT ;  /* 0x000000ff00007812 */ /* 0x002fca00078eb805 */
[----:B------:R4:W-:Y:S02]  /*0e20*/  STS [UR40+0x38], R0 ;  /* 0x00003800ff007988 */ /* 0x0009e40008000828 */
.L_x_34:
[----:B------:R-:W-:Y:S05]  /*0e30*/  @P1 BREAK B2 ;  /* 0x0000000000021942 */ /* 0x000fea0003800000 */
[----:B------:R-:W-:Y:S05]  /*0e40*/  @P1 BRA `(.L_x_36) ;  /* 0x00000000000c1947 */ /* 0x000fea0003800000 */
[----:B------:R1:W-:Y:S02]  /*0e50*/  STS [UR40+0x20], R7 ;  /* 0x00002007ff007988 */ /* 0x0003e40008000828 */
.L_x_35:
[----:B------:R-:W-:Y:S05]  /*0e60*/  BSYNC B2 ;  /* 0x0000000000027941 */ /* 0x000fea0003800000 */
.L_x_33:
[----:B------:R1:W-:Y:S02]  /*0e70*/  @!P1 STS [UR40+0x24], R6 ;  /* 0x00002406ff009988 */ /* 0x0003e40008000828 */
.L_x_36:
[----:B------:R-:W-:Y:S05]  /*0e80*/  BSYNC B3 ;  /* 0x0000000000037941 */ /* 0x000fea0003800000 */
.L_x_32:
[----:B------:R-:W-:Y:S05]  /*0e90*/  WARPSYNC.ALL ;  /* 0x0000000000007948 */ /* 0x000fea0003800000 */
[----:B------:R-:W-:Y:S04]  /*0ea0*/  BSSY B3, `(.L_x_37) ;  /* 0x000000e000037945 */ /* 0x000fe80003800000 */
[----:B------:R-:W-:Y:S05]  /*0eb0*/  @P1 BRA `(.L_x_38) ;  /* 0x0000000000301947 */ /* 0x000fea0003800000 */
[----:B------:R-:W5:Y:S01]  /*0ec0*/  LDS R4, [UR40+0x34] ;  /* 0x00003428ff047984 */ /* 0x000f620008000800 */
[----:B--2---:R-:W2:Y:S03]  /*0ed0*/  LDC.64 R8, c[0x0][0x248] ;  /* 0x00009200ff087b82 */ /* 0x004ea60000000a00 */
[----:B-1-34-:R-:W1:Y:S01]  /*0ee0*/  LDS R0, [UR40+0x1c] ;  /* 0x00001c28ff007984 */ /* 0x01ae620008000800 */
[C---:B--2---:R-:W-:Y:S01]  /*0ef0*/  SHF.L.U64.HI R6, R8.reuse, 0x1, R9 ;  /* 0x0000000108067819 */ /* 0x044fe20000010209 */
[----:B------:R-:W-:-:S03]  /*0f00*/  IMAD.SHL.U32 R5, R8, 0x2, RZ ;  /* 0x0000000208057824 */ /* 0x000fc600078e00ff */
[--C-:B------:R-:W-:Y:S02]  /*0f10*/  SHF.R.U32.HI R7, RZ, 0x4, R6.reuse ;  /* 0x00000004ff077819 */ /* 0x100fe40000011606 */
[----:B------:R-:W-:-:S05]  /*0f20*/  SHF.R.U64 R5, R5, 0x4, R6 ;  /* 0x0000000405057819 */ /* 0x000fca0000001206 */
[----:B------:R2:W-:Y:S01]  /*0f30*/  STS [UR40+0xc], R5 ;  /* 0x00000c05ff007988 */ /* 0x0005e20008000828 */
[----:B-----5:R-:W-:Y:S02]  /*0f40*/  LOP3.LUT R4, R4, 0x7, RZ, 0xb8, !PT ;  /* 0x0000000704047812 */ /* 0x020fe400078eb8ff */
[----:B-1----:R-:W-:-:S03]  /*0f50*/  LOP3.LUT R0, R0, 0xf, R7, 0xb8, !PT ;  /* 0x0000000f00007812 */ /* 0x002fc600078eb807 */
[----:B------:R2:W-:Y:S04]  /*0f60*/  STS [UR40+0x34], R4 ;  /* 0x00003404ff007988 */ /* 0x0005e80008000828 */
[----:B------:R2:W-:Y:S02]  /*0f70*/  STS [UR40+0x1c], R0 ;  /* 0x00001c00ff007988 */ /* 0x0005e40008000828 */
.L_x_38:
[----:B------:R-:W-:Y:S05]  /*0f80*/  BSYNC B3 ;  /* 0x0000000000037941 */ /* 0x000fea0003800000 */
.L_x_37:
        /* <DEDUP_REMOVED lines=11> */
.L_x_41:
[----:B------:R-:W-:Y:S05]  /*1040*/  @P1 BRA `(.L_x_43) ;  /* 0x0000000000281947 */ /* 0x000fea0003800000 */
[----:B-1234-:R-:W1:Y:S02]  /*1050*/  LDS R0, [UR40+0x8] ;  /* 0x00000828ff007984 */ /* 0x01ee640008000800 */
[----:B-1----:R-:W-:-:S05]  /*1060*/  LOP3.LUT R0, R0, 0x1800, RZ, 0xb8, !PT ;  /* 0x0000180000007812 */ /* 0x002fca00078eb8ff */
[----:B------:R2:W-:Y:S02]  /*1070*/  STS [UR40+0x8], R0 ;  /* 0x00000800ff007988 */ /* 0x0005e40008000828 */
.L_x_42:
[----:B------:R-:W-:Y:S05]  /*1080*/  @P1 BREAK B4 ;  /* 0x0000000000041942 */ /* 0x000fea0003800000 */
[----:B------:R-:W-:Y:S05]  /*1090*/  @P1 BRA `(.L_x_44) ;  /* 0x0000000000241947 */ /* 0x000fea0003800000 */
[----:B-12---:R-:W1:Y:S01]  /*10a0*/  LDS R0, [UR40+0x8] ;  /* 0x00000828ff007984 */ /* 0x006e620008000800 */
[----:B------:R-:W-:-:S05]  /*10b0*/  IMAD.MOV.U32 R5, RZ, RZ, 0x6000 ;  /* 0x00006000ff057424 */ /* 0x000fca00078e00ff */
[----:B-1----:R-:W-:-:S04]  /*10c0*/  LOP3.LUT R0, R0, 0x6000, R5, 0xd8, !PT ;  /* 0x0000600000007812 */ /* 0x002fc800078ed805 */
[----:B------:R-:W-:-:S05]  /*10d0*/  LOP3.LUT R0, R0, 0x400000, RZ, 0xb8, !PT ;  /* 0x0040000000007812 */ /* 0x000fca00078eb8ff */
[----:B------:R1:W-:Y:S02]  /*10e0*/  STS [UR40+0x8], R0 ;  /* 0x00000800ff007988 */ /* 0x0003e40008000828 */
.L_x_43:
[----:B------:R-:W-:Y:S05]  /*10f0*/  BSYNC B4 ;  /* 0x0000000000047941 */ /* 0x000fea0003800000 */
.L_x_40:
[----:B-1234-:R-:W1:Y:S02]  /*1100*/  @!P1 LDS R0, [UR40+0x8] ;  /* 0x00000828ff009984 */ /* 0x01ee640008000800 */
[----:B-1----:R-:W-:-:S05]  /*1110*/  @!P1 LOP3.LUT R0, R0, 0x8000, RZ, 0xb8, !PT ;  /* 0x0000800000009812 */ /* 0x002fca00078eb8ff */
[----:B------:R3:W-:Y:S02]  /*1120*/  @!P1 STS [UR40+0x8], R0 ;  /* 0x00000800ff009988 */ /* 0x0007e40008000828 */
.L_x_44:
[----:B------:R-:W-:Y:S05]  /*1130*/  BSYNC B3 ;  /* 0x0000000000037941 */ /* 0x000fea0003800000 */
.L_x_39:
[----:B------:R-:W-:Y:S05]  /*1140*/  WARPSYNC.ALL ;  /* 0x0000000000007948 */ /* 0x000fea0003800000 */
[----:B------:R4:W-:Y:S01]  /*1150*/  STL [R1+0x400], RZ ;  /* 0x000400ff01007387 */ /* 0x0009e20000100800 */
[----:B------:R-:W-:Y:S01]  /*1160*/  UIADD3 UR4, UR4, 0x100, URZ ;  /* 0x0000010004047890 */ /* 0x000fe2000fffe03f */
[----:B------:R-:W-:Y:S02]  /*1170*/  ISETP.GE.AND P2, PT, R14, 0x1, PT ;  /* 0x000000010e00780c */ /* 0x000fe40003f46270 */
[----:B------:R-:W-:Y:S01]  /*1180*/  SHF.R.U32.HI R6, RZ, 0x5, R3 ;  /* 0x00000005ff067819 */ /* 0x000fe20000011603 */
[----:B------:R-:W-:-:S04]  /*1190*/  UIADD3 UR12, UP0, UR4, UR12, URZ ;  /* 0x0000000c040c7290 */ /* 0x000fc8000ff1e03f */
[----:B------:R-:W-:Y:S01]  /*11a0*/  ULEA.HI.X.SX32 UR13, UR4, UR13, 0x1, UP0 ;  /* 0x0000000d040d7291 */ /* 0x000fe200080f0e3f */
[----:B----4-:R-:W-:Y:S11]  /*11b0*/  @P0 BRA `(.L_x_45) ;  /* 0x0000000000280947 */ /* 0x010ff60003800000 */
        /* <DEDUP_REMOVED lines=10> */
.L_x_45:
[----:B------:R-:W-:Y:S05]  /*1260*/  @P0 BRA `(.L_x_46) ;  /* 0x00000000000c0947 */ /* 0x000fea0003800000 */
[----:B------:R0:W-:Y:S01]  /*1270*/  UTMACMDFLUSH ;  /* 0x00000000000079b7 */ /* 0x0001e20000000000 */
[----:B------:R-:W-:Y:S05]  /*1280*/  @P0 BRA `(.L_x_46) ;  /* 0x0000000000040947 */ /* 0x000fea0003800000 */
[----:B------:R-:W-:-:S04]  /*1290*/  DEPBAR.LE SB0, 0x0 ;  /* 0x000080000000791a */ /* 0x000fc80000000000 */
.L_x_46:
[----:B------:R1:W-:Y:S01]  /*12a0*/  STL [R1+0x404], RZ ;  /* 0x000404ff01007387 */ /* 0x0003e20000100800 */
[----:B------:R-:W-:Y:S05]  /*12b0*/  WARPSYNC.ALL ;  /* 0x0000000000007948 */ /* 0x000fea0003800000 */
[----:B------:R1:W-:Y:S01]  /*12c0*/  STL [R1+0x408], RZ ;  /* 0x000408ff01007387 */ /* 0x0003e20000100800 */
[----:B-----5:R-:W-:Y:S01]  /*12d0*/  VOTEU.ALL UP0, P1 ;  /* 0x00000000003f7886 */ /* 0x020fe20000800000 */
[----:B------:R-:W-:Y:S01]  /*12e0*/  UMOV UR16, 0x1 ;  /* 0x0000000100107882 */ /* 0x000fe20000000000 */
[----:B------:R-:W-:Y:S01]  /*12f0*/  VOTEU.ALL UP1, P1 ;  /* 0x00000000003f7886 */ /* 0x000fe20000820000 */
[----:B------:R1:W-:Y:S01]  /*1300*/  STL [R1+0x40c], RZ ;  /* 0x00040cff01007387 */ /* 0x0003e20000100800 */
[----:B------:R-:W-:Y:S01]  /*1310*/  VOTEU.ALL UP2, P1 ;  /* 0x00000000003f7886 */ /* 0x000fe20000840000 */
[----:B------:R-:W-:-:S04]  /*1320*/  @!UP0 UIADD3 UR20, -UR16, 0x100000, URZ ;  /* 0x0010000010148890 */ /* 0x000fc8000fffe13f */
[----:B------:R-:W-:Y:S02]  /*1330*/  @!UP0 USHF.L.U32 UR21, UR20, 0xb, URZ ;  /* 0x0000000b14158899 */ /* 0x000fe4000800063f */
[----:B------:R-:W-:Y:S01]  /*1340*/  @!UP0 USHF.L.U32 UR20, UR20, 0x1, URZ ;  /* 0x0000000114148899 */ /* 0x000fe2000800063f */
[----:B------:R-:W-:Y:S01]  /*1350*/  R2UR UR7, R6 ;  /* 0x00000000060772ca */ /* 0x000fe200000e0000 */
[----:B------:R1:W-:Y:S01]  /*1360*/  STL [R1+0x410], RZ ;  /* 0x000410ff01007387 */ /* 0x0003e20000100800 */
[----:B------:R-:W-:-:S04]  /*1370*/  @!UP0 UIADD3 UR22, -UR16, 0x100000, URZ ;  /* 0x0010000010168890 */ /* 0x000fc8000fffe13f */
[----:B------:R-:W-:Y:S02]  /*1380*/  @!UP0 USHF.L.U32 UR23, UR22, 0xb, URZ ;  /* 0x0000000b16178899 */ /* 0x000fe4000800063f */
[----:B------:R-:W-:Y:S01]  /*1390*/  @!UP0 USHF.L.U32 UR22, UR22, 0x1, URZ ;  /* 0x0000000116168899 */ /* 0x000fe2000800063f */
[----:B------:R-:W-:Y:S01]  /*13a0*/  CS2R R24, SRZ ;  /* 0x0000000000187805 */ /* 0x000fe2000001ff00 */
[----:B------:R-:W-:-:S04]  /*13b0*/  @!UP0 UIADD3 UR16, -UR16, 0x100000, URZ ;  /* 0x0010000010108890 */ /* 0x000fc8000fffe13f */
[----:B------:R-:W-:Y:S02]  /*13c0*/  @!UP0 USHF.L.U32 UR17, UR16, 0xb, URZ ;  /* 0x0000000b10118899 */ /* 0x000fe4000800063f */
[----:B------:R-:W-:Y:S01]  /*13d0*/  @!UP0 USHF.L.U32 UR16, UR16, 0x1, URZ ;  /* 0x0000000110108899 */ /* 0x000fe2000800063f */
[----:B------:R1:W-:Y:S01]  /*13e0*/  STL [R1+0x414], RZ ;  /* 0x000414ff01007387 */ /* 0x0003e20000100800 */
[----:B------:R-:W-:Y:S01]  /*13f0*/  VOTEU.ALL UP0, P1 ;  /* 0x00000000003f7886 */ /* 0x000fe20000800000 */
[----:B------:R-:W-:Y:S01]  /*1400*/  USHF.L.U32 UR14, UR5, 0x8, URZ ;  /* 0x00000008050e7899 */ /* 0x000fe2000800063f */
[----:B------:R-:W-:Y:S01]  /*1410*/  CS2R R26, SRZ ;  /* 0x00000000001a7805 */ /* 0x000fe2000001ff00 */
[----:B------:R1:W-:Y:S01]  /*1420*/  STL [R1+0x418], RZ ;  /* 0x000418ff01007387 */ /* 0x0003e20000100800 */
[----:B------:R-:W-:Y:S01]  /*1430*/  USHF.L.U32 UR19, UR6, 0x8, URZ ;  /* 0x0000000806137899 */ /* 0x000fe2000800063f */
[----:B------:R-:W-:Y:S02]  /*1440*/  CS2R R28, SRZ ;  /* 0x00000000001c7805 */ /* 0x000fe4000001ff00 */
[----:B------:R-:W-:Y:S01]  /*1450*/  CS2R R30, SRZ ;  /* 0x00000000001e7805 */ /* 0x000fe2000001ff00 */
[----:B------:R1:W-:Y:S01]  /*1460*/  STL [R1+0x41c], RZ ;  /* 0x00041cff01007387 */ /* 0x0003e20000100800 */
[----:B------:R-:W-:-:S02]  /*1470*/  CS2R R32, SRZ ;  /* 0x0000000000207805 */ /* 0x000fc4000001ff00 */
[----:B------:R-:W-:Y:S02]  /*1480*/  CS2R R34, SRZ ;  /* 0x0000000000227805 */ /* 0x000fe4000001ff00 */
[----:B------:R-:W-:Y:S01]  /*1490*/  CS2R R36, SRZ ;  /* 0x0000000000247805 */ /* 0x000fe2000001ff00 */
[----:B------:R1:W-:Y:S01]  /*14a0*/  STL [R1+0x420], RZ ;  /* 0x000420ff01007387 */ /* 0x0003e20000100800 */
[----:B------:R-:W-:Y:S02]  /*14b0*/  CS2R R38, SRZ ;  /* 0x0000000000267805 */ /* 0x000fe4000001ff00 */
        /* <DEDUP_REMOVED lines=74> */
[----:B------:R1:W-:Y:S04]  /*1960*/  STL [R1+0x46c], RZ ;  /* 0x00046cff01007387 */ /* 0x0003e80000100800 */
        /* <DEDUP_REMOVED lines=228> */
[----:B------:R1:W-:Y:S04]  /*27b0*/  STL [R1], RZ ;  /* 0x000000ff01007387 */ /* 0x0003e80000100800 */
        /* <DEDUP_REMOVED lines=69> */
[----:B------:R1:W-:Y:S01]  /*2c10*/  STL [R1+0x118], RZ ;  /* 0x000118ff01007387 */ /* 0x0003e20000100800 */
[----:B------:R-:W-:Y:S06]  /*2c20*/  BAR.SYNC.DEFER_BLOCKING 0x0 ;  /* 0x0000000000007b1d */ /* 0x000fec0000010000 */
[----:B------:R1:W-:Y:S04]  /*2c30*/  STL [R1+0x11c], RZ ;  /* 0x00011cff01007387 */ /* 0x0003e80000100800 */
[----:B------:R1:W-:Y:S04]  /*2c40*/  STL [R1+0x120], RZ ;  /* 0x000120ff01007387 */ /* 0x0003e80000100800 */
[----:B------:R1:W-:Y:S04]  /*2c50*/  STL [R1+0x124], RZ ;  /* 0x000124ff01007387 */ /* 0x0003e80000100800 */
[----:B------:R1:W-:Y:S04]  /*2c60*/  STL [R1+0x128], RZ ;  /* 0x000128ff01007387 */ /* 0x0003e80000100800 */
[----:B------:R1:W-:Y:S04]  /*2c70*/  STL [R1+0x12c], RZ ;  /* 0x00012cff01007387 */ /* 0x0003e80000100800 */
[----:B------:R-:W2:Y:S02]  /*2c80*/  FENCE.VIEW.ASYNC.S ;  /* 0x00000000000073c6 */ /* 0x000ea40000000000 */
[----:B--2---:R1:W2:Y:S02]  /*2c90*/  @!UP0 SYNCS.EXCH.64 URZ, [UR40+0x30000], UR20 ;  /* 0x03000014283f85b2 */ /* 0x0042a40008000100 */
        /* <DEDUP_REMOVED lines=20> */
[----:B--2---:R-:W-:Y:S06]  /*2de0*/  BAR.SYNC.DEFER_BLOCKING 0x0 ;  /* 0x0000000000007b1d */ /* 0x004fec0000010000 */
[----:B------:R1:W-:Y:S04]  /*2df0*/  STL [R1+0x180], RZ ;  /* 0x000180ff01007387 */ /* 0x0003e80000100800 */
[----:B------:R1:W-:Y:S04]  /*2e00*/  STL [R1+0x184], RZ ;  /* 0x000184ff01007387 */ /* 0x0003e80000100800 */
[----:B------:R1:W-:Y:S04]  /*2e10*/  STL [R1+0x188], RZ ;  /* 0x000188ff01007387 */ /* 0x0003e80000100800 */
[----:B------:R1:W-:Y:S04]  /*2e20*/  STL [R1+0x18c], RZ ;  /* 0x00018cff01007387 */ /* 0x0003e80000100800 */
[----:B------:R1:W-:Y:S01]  /*2e30*/  STL [R1+0x190], RZ ;  /* 0x000190ff01007387 */ /* 0x0003e20000100800 */
[----:B------:R1:W2:Y:S03]  /*2e40*/  @!UP1 SYNCS.EXCH.64 URZ, [UR40+0x30008], UR22 ;  /* 0x03000816283f95b2 */ /* 0x0002a60008000100 */
        /* <DEDUP_REMOVED lines=28> */
[----:B------:R1:W-:Y:S01]  /*3010*/  STL [R1+0x1fc], RZ ;  /* 0x0001fcff01007387 */ /* 0x0003e20000100800 */
[----:B------:R-:W-:Y:S05]  /*3020*/  @!P2 BRA `(.L_x_47) ;  /* 0x0000004c0088a947 */ /* 0x000fea0003800000 */
[----:B------:R1:W-:Y:S01]  /*3030*/  STL [R1+0x400], RZ ;  /* 0x000400ff01007387 */ /* 0x0003e20000100800 */
[----:B------:R-:W-:Y:S02]  /*3040*/  CS2R R24, SRZ ;  /* 0x0000000000187805 */ /* 0x000fe4000001ff00 */
        /* <DEDUP_REMOVED lines=83> */
[----:B------:R-:W-:Y:S01]  /*3580*/  CS2R R150, SRZ ;  /* 0x0000000000967805 */ /* 0x000fe2000001ff00 */
[----:B------:R-:W-:Y:S01]  /*3590*/  UMOV UR4, URZ ;  /* 0x0000003f00047c82 */ /* 0x000fe20008000000 */
[----:B------:R-:W-:Y:S01]  /*35a0*/  UMOV UR18, URZ ;  /* 0x0000003f00127c82 */ /* 0x000fe20008000000 */
        /* <DEDUP_REMOVED lines=361> */
[----:B------:R1:W-:Y:S02]  /*4c40*/  STL [R1+0x1fc], RZ ;  /* 0x0001fcff01007387 */ /* 0x0003e40000100800 */
.L_x_49:
[----:B--2---:R-:W-:Y:S01]  /*4c50*/  BAR.SYNC.DEFER_BLOCKING 0x0 ;  /* 0x0000000000007b1d */ /* 0x004fe20000010000 */
[----:B------:R-:W-:Y:S01]  /*4c60*/  ULEA UR27, UR4, UR40, 0x3 ;  /* 0x00000028041b7291 */ /* 0x000fe2000f8e183f */
[----:B-1-3--:R-:W-:Y:S01]  /*4c70*/  @!P1 IMAD.MOV.U32 R0, RZ, RZ, 0x10000 ;  /* 0x00010000ff009424 */ /* 0x00afe200078e00ff */
[----:B------:R-:W-:Y:S01]  /*4c80*/  ELECT P0, URZ, PT ;  /* 0x00000000003f782f */ /* 0x000fe20003800000 */
[----:B------:R-:W-:-:S03]  /*4c90*/  ULEA UR16, UR4, UR40, 0xf ;  /* 0x0000002804107291 */ /* 0x000fc6000f8e783f */
[----:B------:R-:W-:Y:S01]  /*4ca0*/  ISETP.LT.U32.AND P0, PT, R2, 0x20, P0 ;  /* 0x000000200200780c */ /* 0x000fe20000701070 */
[----:B------:R-:W-:Y:S02]  /*4cb0*/  UIADD3 UR17, UR27, 0x30000, URZ ;  /* 0x000300001b117890 */ /* 0x000fe4000fffe03f */
[----:B------:R-:W-:Y:S02]  /*4cc0*/  ULOP3.LUT UR20, UR7, 0x3, URZ, 0xc0, !UPT ;  /* 0x0000000307147892 */ /* 0x000fe4000f8ec03f */
[----:B------:R-:W-:Y:S02]  /*4cd0*/  UIADD3 UR26, UR16, 0x18000, URZ ;  /* 0x00018000101a7890 */ /* 0x000fe4000fffe03f */
[----:B------:R-:W-:Y:S02]  /*4ce0*/  ULEA UR22, UR20, UR14, 0x6 ;  /* 0x0000000e14167291 */ /* 0x000fe4000f8e303f */
[----:B------:R-:W-:Y:S01]  /*4cf0*/  ULEA UR20, UR20, UR26, 0xd ;  /* 0x0000001a14147291 */ /* 0x000fe2000f8e683f */
[----:B------:R-:W-:Y:S01]  /*4d00*/  UMOV UR23, UR18 ;  /* 0x0000001200177c82 */ /* 0x000fe20008000000 */
[----:B------:R-:W-:-:S02]  /*4d10*/  UMOV UR21, UR17 ;  /* 0x0000001100157c82 */ /* 0x000fc40008000000 */
[----:B------:R-:W-:Y:S01]  /*4d20*/  VOTEU.ANY UP0, P0 ;  /* 0x00000000003f7886 */ /* 0x000fe20000000100 */
[----:B------:R-:W-:Y:S01]  /*4d30*/  VOTEU.ANY UP1, P0 ;  /* 0x00000000003f7886 */ /* 0x000fe20000020100 */
[----:B------:R-:W-:Y:S01]  /*4d40*/  USHF.R.U32.HI UR26, URZ, 0x4, UR26 ;  /* 0x000000043f1a7899 */ /* 0x000fe2000801161a */
[----:B------:R1:W-:Y:S01]  /*4d50*/  @!P1 SYNCS.ARRIVE.TRANS64 RZ, [UR27+0x30000], R0 ;  /* 0x03000000ffff99a7 */ /* 0x0003e2000800001b */
[----:B------:R2:W-:Y:S06]  /*4d60*/  MEMBAR.ALL.CTA ;  /* 0x0000000000007992 */ /* 0x0005ec0000008000 */
[----:B--2---:R-:W2:Y:S01]  /*4d70*/  FENCE.VIEW.ASYNC.S ;  /* 0x00000000000073c6 */ /* 0x004ea20000000000 */
[----:B------:R-:W-:Y:S01]  /*4d80*/  @UP0 UMOV UR24, UR8 ;  /* 0x0000000800180c82 */ /* 0x000fe20008000000 */
[----:B------:R-:W-:Y:S01]  /*4d90*/  @UP0 UMOV UR25, UR9 ;  /* 0x0000000900190c82 */ /* 0x000fe20008000000 */
[----:B------:R-:W-:-:S02]  /*4da0*/  USHF.R.U32.HI UR28, URZ, 0x4, UR16 ;  /* 0x000000043f1c7899 */ /* 0x000fc40008011610 */
[----:B------:R-:W-:Y:S01]  /*4db0*/  USGXT.U32 UR26, UR26, 0xe ;  /* 0x0000000e1a1a789a */ /* 0x000fe20008000000 */
[----:B-1----:R-:W-:Y:S01]  /*4dc0*/  IMAD.U32 R0, RZ, RZ, UR15 ;  /* 0x0000000fff007e24 */ /* 0x002fe2000f8e00ff */
[----:B------:R-:W-:Y:S02]  /*4dd0*/  USGXT.U32 UR28, UR28, 0xe ;  /* 0x0000000e1c1c789a */ /* 0x000fe40008000000 */
[----:B------:R-:W-:Y:S02]  /*4de0*/  ULOP3.LUT UR30, UR26, 0x2000000, URZ, 0xfc, !UPT ;  /* 0x020000001a1e7892 */ /* 0x000fe4000f8efc3f */
[----:B------:R-:W-:Y:S01]  /*4df0*/  SHF.L.U32 R0, R0, 0x1f, RZ ;  /* 0x0000001f00007819 */ /* 0x000fe200000006ff */
[----:B--2---:R-:W-:Y:S06]  /*4e00*/  BAR.SYNC.DEFER_BLOCKING 0x0 ;  /* 0x0000000000007b1d */ /* 0x004fec0000010000 */
[----:B------:R1:W-:Y:S02]  /*4e10*/  @UP1 UTMALDG.2D [UR16], [UR24] ;  /* 0x00000010180015b4 */ /* 0x0003e40008008000 */
[----:B------:R-:W-:Y:S06]  /*4e20*/  BAR.SYNC.DEFER_BLOCKING 0x0 ;  /* 0x0000000000007b1d */ /* 0x000fec0000010000 */
[----:B------:R1:W-:Y:S02]  /*4e30*/  UTMALDG.2D [UR20], [UR10] ;  /* 0x000000140a0075b4 */ /* 0x0003e40008008000 */
[----:B------:R-:W-:Y:S06]  /*4e40*/  BAR.SYNC.DEFER_BLOCKING 0x0 ;  /* 0x0000000000007b1d */ /* 0x000fec0000010000 */
[----:B------:R-:W2:Y:S02]  /*4e50*/  SYNCS.PHASECHK.TRANS64.TRYWAIT P0, [UR27+0x30000], R0 ;  /* 0x03000000ff0075a7 */ /* 0x000ea4000800015b */
[----:B-12---:R-:W-:Y:S05]  /*4e60*/  @!P0 BRA `(.L_x_48) ;  /* 0x0000007000a48947 */ /* 0x006fea0003800000 */
.L_x_50:
[----:B------:R-:W-:Y:S01]  /*4e70*/  STL.64 [R1+0x6c8], R150 ;  /* 0x0006c89601007387 */ /* 0x000fe20000100a00 */
[----:B------:R-:W-:Y:S01]  /*4e80*/  UMOV UR29, 0x40000040 ;  /* 0x40000040001d7882 */ /* 0x000fe20000000000 */
[----:B------:R-:W-:Y:S01]  /*4e90*/  UMOV UR31, 0x40000040 ;  /* 0x40000040001f7882 */ /* 0x000fe20000000000 */
[----:B------:R-:W-:Y:S01]  /*4ea0*/  UIADD3 UR32, UP0, UR28, 0x2, URZ ;  /* 0x000000021c207890 */ /* 0x000fe2000ff1e03f */
[----:B------:R-:W-:Y:S01]  /*4eb0*/  STL.64 [R1+0x6c0], R148 ;  /* 0x0006c09401007387 */ /* 0x000fe20000100a00 */
[----:B------:R-:W-:Y:S01]  /*4ec0*/  UIADD3 UR34, UP1, UR26, 0x2000080, URZ ;  /* 0x020000801a227890 */ /* 0x000fe2000ff3e03f */
[----:B------:R-:W1:Y:S02]  /*4ed0*/  LDC R0, c[0x0][0x230] ;  /* 0x00008c00ff007b82 */ /* 0x000e640000000800 */
[----:B------:R-:W-:Y:S04]  /*4ee0*/  STL.64 [R1+0x6b8], R146 ;  /* 0x0006b89201007387 */ /* 0x000fe80000100a00 */
        /* <DEDUP_REMOVED lines=10> */
[----:B------:R2:W-:Y:S04]  /*4f90*/  STL.64 [R1+0x660], R124 ;  /* 0x0006607c01007387 */ /* 0x0005e80000100a00 */
[----:B--2---:R-:W2:Y:S04]  /*4fa0*/  LDL.LU.64 R124, [R1] ;  /* 0x00000000017c7983 */ /* 0x004ea80000300a00 */
[----:B------:R-:W3:Y:S04]  /*4fb0*/  LDL.LU.64 R126, [R1+0x8] ;  /* 0x00000800017e7983 */ /* 0x000ee80000300a00 */
[----:B------:R-:W5:Y:S04]  /*4fc0*/  LDL.LU.64 R128, [R1+0x10] ;  /* 0x0000100001807983 */ /* 0x000f680000300a00 */
[----:B------:R-:W4:Y:S04]  /*4fd0*/  LDL.LU.64 R130, [R1+0x18] ;  /* 0x0000180001827983 */ /* 0x000f280000300a00 */
[----:B------:R-:W2:Y:S04]  /*4fe0*/  LDL.LU.64 R132, [R1+0x20] ;  /* 0x0000200001847983 */ /* 0x000ea80000300a00 */
        /* <DEDUP_REMOVED lines=9> */
[----:B---3--:R-:W-:Y:S04]  /*5080*/  STL.64 [R1+0x8c8], R150 ;  /* 0x0008c89601007387 */ /* 0x008fe80000100a00 */
[----:B--2---:R-:W-:Y:S04]  /*5090*/  STL.64 [R1+0x8c0], R148 ;  /* 0x0008c09401007387 */ /* 0x004fe80000100a00 */
[----:B----4-:R-:W-:Y:S04]  /*50a0*/  STL.64 [R1+0x8b8], R146 ;  /* 0x0008b89201007387 */ /* 0x010fe80000100a00 */
[----:B-----5:R-:W-:Y:S04]  /*50b0*/  STL.64 [R1+0x8b0], R144 ;  /* 0x0008b09001007387 */ /* 0x020fe80000100a00 */
        /* <DEDUP_REMOVED lines=60> */
[----:B--2---:R-:W2:Y:S04]  /*5480*/  LDL.LU.64 R24, [R1+0x200] ;  /* 0x0002000001187983 */ /* 0x004ea80000300a00 */
[----:B------:R-:W3:Y:S04]  /*5490*/  LDL.LU.64 R26, [R1+0x208] ;  /* 0x00020800011a7983 */ /* 0x000ee80000300a00 */
[----:B------:R-:W4:Y:S04]  /*54a0*/  LDL.LU.64 R28, [R1+0x210] ;  /* 0x00021000011c7983 */ /* 0x000f280000300a00 */
[----:B------:R-:W5:Y:S04]  /*54b0*/  LDL.LU.64 R30, [R1+0x218] ;  /* 0x00021800011e7983 */ /* 0x000f680000300a00 */
[----:B------:R-:W2:Y:S04]  /*54c0*/  LDL.LU.64 R32, [R1+0x220] ;  /* 0x0002200001207983 */ /* 0x000ea80000300a00 */
        /* <DEDUP_REMOVED lines=59> */
[----:B-----5:R-:W-:Y:S04]  /*5880*/  STL.64 [R1+0xac8], R150 ;  /* 0x000ac89601007387 */ /* 0x020fe80000100a00 */
[----:B----4-:R-:W-:Y:S04]  /*5890*/  STL.64 [R1+0xac0], R148 ;  /* 0x000ac09401007387 */ /* 0x010fe80000100a00 */
[----:B---3--:R-:W-:Y:S04]  /*58a0*/  STL.64 [R1+0xab8], R146 ;  /* 0x000ab89201007387 */ /* 0x008fe80000100a00 */
[----:B--2---:R-:W-:Y:S04]  /*58b0*/  STL.64 [R1+0xab0], R144 ;  /* 0x000ab09001007387 */ /* 0x004fe80000100a00 */
        /* <DEDUP_REMOVED lines=61> */
[----:B------:R-:W2:Y:S04]  /*5c90*/  LDL.LU.64 R26, [R1+0x408] ;  /* 0x00040800011a7983 */ /* 0x000ea80000300a00 */
        /* <DEDUP_REMOVED lines=61> */
[----:B------:R-:W2:Y:S01]  /*6070*/  LDL.LU.64 R150, [R1+0x5f8] ;  /* 0x0005f80001967983 */ /* 0x000ea20000300a00 */
[----:B------:R-:W-:Y:S01]  /*6080*/  UMOV UR16, URZ ;  /* 0x0000003f00107c82 */ /* 0x000fe20008000000 */
[----:B------:R-:W-:Y:S01]  /*6090*/  UMOV UR17, URZ ;  /* 0x0000003f00117c82 */ /* 0x000fe20008000000 */
[----:B------:R-:W-:Y:S01]  /*60a0*/  UIADD3.X UR33, UR16, 0x40000040, URZ, UP0, !UPT ;  /* 0x4000004010217890 */ /* 0x000fe200087fe43f */
[----:B------:R-:W3:Y:S01]  /*60b0*/  LDL.LU.64 R152, [R1+0x70] ;  /* 0x0000700001987983 */ /* 0x000ee20000300a00 */
[----:B------:R-:W-:Y:S01]  /*60c0*/  UIADD3.X UR35, UR17, 0x40000040, URZ, UP1, !UPT ;  /* 0x4000004011237890 */ /* 0x000fe20008ffe43f */
[----:B--2---:R-:W-:Y:S01]  /*60d0*/  WARPGROUP.ARRIVE ;  /* 0x00000000000079c5 */ /* 0x004fe20000000000 */
[----:B------:R-:W-:Y:S01]  /*60e0*/  UIADD3.64 UR24, UR32, 0x2, URZ ;  /* 0x0000000220187897 */ /* 0x000fe2000fffe03f */
[----:B------:R-:W3:Y:S04]  /*60f0*/  LDL.LU.64 R154, [R1+0x78] ;  /* 0x00007800019a7983 */ /* 0x000ee80000300a00 */
[----:B------:R-:W-:Y:S01]  /*6100*/  HGMMA.64x256x16.F32.BF16 R24, gdesc[UR28].tnspB, R24, gsb0 ;  /* 0x43e000001c1879f0 */ /* 0x000fe20008001818 */
[----:B------:R-:W-:Y:S01]  /*6110*/  UIADD3.64 UR26, UR34, 0x80, URZ ;  /* 0x00000080221a7897 */ /* 0x000fe2000fffe03f */
[----:B------:R-:W3:Y:S01]  /*6120*/  LDL.LU.64 R156, [R1+0x80] ;  /* 0x00008000019c7983 */ /* 0x000ee20000300a00 */
[----:B------:R-:W-:-:S02]  /*6130*/  UIADD3.64 UR20, UR32, 0x4, URZ ;  /* 0x0000000420147897 */ /* 0x000fc4000fffe03f */
[----:B------:R-:W-:Y:S01]  /*6140*/  UIADD3.64 UR22, UR34, 0x100, URZ ;  /* 0x0000010022167897 */ /* 0x000fe2000fffe03f */
[----:B------:R-:W3:Y:S04]  /*6150*/  LDL.LU.64 R158, [R1+0x88] ;  /* 0x00008800019e7983 */ /* 0x000ee80000300a00 */
        /* <DEDUP_REMOVED lines=45> */
[----:B------:R-:W3:Y:S01]  /*6430*/  LDL.LU.64 R250, [R1+0x1f8] ;  /* 0x0001f80001fa7983 */ /* 0x000ee20000300a00 */
[----:B------:R-:W-:-:S02]  /*6440*/  WARPGROUP.DEPBAR.LE gsb0, 0x0 ;  /* 0x00008000000079c5 */ /* 0x000fc40000010000 */
[----:B------:R-:W-:-:S06]  /*6450*/  WARPGROUP.ARRIVE ;  /* 0x00000000000079c5 */ /* 0x000fcc0000000000 */
[----:B------:R-:W-:Y:S03]  /*6460*/  HGMMA.64x256x16.F32.BF16 R24, gdesc[UR32].tnspB, R24, gsb0 ;  /* 0x43e00000201879f0 */ /* 0x000fe60008001818 */
[----:B------:R-:W-:Y:S02]  /*6470*/  WARPGROUP.DEPBAR.LE gsb0, 0x0 ;  /* 0x00008000000079c5 */ /* 0x000fe40000010000 */
[----:B------:R-:W-:-:S15]  /*6480*/  WARPGROUP.ARRIVE ;  /* 0x00000000000079c5 */ /* 0x000fde0000000000 */
[----:B------:R-:W-:-:S08]  /*6490*/  NOP ;  /* 0x0000000000007918 */ /* 0x000fd00000000000 */
[----:B------:R-:W-:Y:S03]  /*64a0*/  HGMMA.64x256x16.F32.BF16 R24, gdesc[UR24].tnspB, R24, gsb0 ;  /* 0x43e00000181879f0 */ /* 0x000fe60008001818 */
[----:B------:R-:W-:Y:S02]  /*64b0*/  WARPGROUP.DEPBAR.LE gsb0, 0x0 ;  /* 0x00008000000079c5 */ /* 0x000fe40000010000 */
[----:B------:R-:W-:-:S15]  /*64c0*/  WARPGROUP.ARRIVE ;  /* 0x00000000000079c5 */ /* 0x000fde0000000000 */
[----:B------:R-:W-:-:S08]  /*64d0*/  NOP ;  /* 0x0000000000007918 */ /* 0x000fd00000000000 */
[----:B------:R-:W-:Y:S03]  /*64e0*/  HGMMA.64x256x16.F32.BF16 R24, gdesc[UR20].tnspB, R24, gsb0 ;  /* 0x43e00000141879f0 */ /* 0x000fe60008001818 */
[----:B------:R-:W-:Y:S02]  /*64f0*/  WARPGROUP.DEPBAR.LE gsb0, 0x0 ;  /* 0x00008000000079c5 */ /* 0x000fe40000010000 */
        /* <DEDUP_REMOVED lines=128> */
[----:B------:R-:W-:-:S02]  /*6d00*/  UIADD3.64 UR28, UR32, 0x1fe, URZ ;  /* 0x000001fe201c7897 */ /* 0x000fc4000fffe03f */
[----:B------:R-:W-:Y:S01]  /*6d10*/  UIADD3.64 UR36, UR32, 0x200, URZ ;  /* 0x0000020020247897 */ /* 0x000fe2000fffe03f */
[----:B------:R-:W-:Y:S01]  /*6d20*/  UMOV UR38, UR34 ;  /* 0x0000002200267c82 */ /* 0x000fe20008000000 */
[----:B------:R-:W-:Y:S01]  /*6d30*/  UMOV UR39, UR35 ;  /* 0x0000002300277c82 */ /* 0x000fe20008000000 */
[----:B------:R-:W-:Y:S02]  /*6d40*/  UIADD3.64 UR24, UR32, 0x202, URZ ;  /* 0x0000020220187897 */ /* 0x000fe4000fffe03f */
[----:B------:R-:W-:Y:S01]  /*6d50*/  UIADD3.64 UR20, UR32, 0x204, URZ ;  /* 0x0000020420147897 */ /* 0x000fe2000fffe03f */
[----:B--2---:R-:W-:-:S06]  /*6d60*/  WARPGROUP.ARRIVE ;  /* 0x00000000000079c5 */ /* 0x004fcc0000000000 */
        /* <DEDUP_REMOVED lines=78> */
[----:B--2---:R-:W3:Y:S04]  /*7250*/  LDL.LU.64 R150, [R1+0x8c8] ;  /* 0x0008c80001967983 */ /* 0x004ee80000300a00 */
        /* <DEDUP_REMOVED lines=13> */
[----:B------:R-:W-:-:S02]  /*7330*/  UIADD3.64 UR28, UR32, 0x3fe, URZ ;  /* 0x000003fe201c7897 */ /* 0x000fc4000fffe03f */
[----:B------:R-:W-:Y:S01]  /*7340*/  UIADD3.64 UR36, UR32, 0x400, URZ ;  /* 0x0000040020247897 */ /* 0x000fe2000fffe03f */
[----:B------:R-:W2:Y:S01]  /*7350*/  LDL.LU.64 R122, [R1+0x858] ;  /* 0x00085800017a7983 */ /* 0x000ea20000300a00 */
[----:B------:R-:W-:Y:S01]  /*7360*/  UMOV UR38, UR34 ;  /* 0x0000002200267c82 */ /* 0x000fe20008000000 */
[----:B------:R-:W-:Y:S01]  /*7370*/  UMOV UR39, UR35 ;  /* 0x0000002300277c82 */ /* 0x000fe20008000000 */
[----:B------:R-:W-:Y:S01]  /*7380*/  UIADD3.64 UR24, UR32, 0x402, URZ ;  /* 0x0000040220187897 */ /* 0x000fe2000fffe03f */
[----:B------:R-:W2:Y:S01]  /*7390*/  LDL.LU.64 R120, [R1+0x850] ;  /* 0x0008500001787983 */ /* 0x000ea20000300a00 */
[----:B------:R-:W-:-:S03]  /*73a0*/  UIADD3.64 UR20, UR32, 0x404, URZ ;  /* 0x0000040420147897 */ /* 0x000fc6000fffe03f */
        /* <DEDUP_REMOVED lines=48> */
[----:B---3--:R-:W-:-:S06]  /*76b0*/  WARPGROUP.ARRIVE ;  /* 0x00000000000079c5 */ /* 0x008fcc0000000000 */
        /* <DEDUP_REMOVED lines=14> */
[----:B------:R-:W-:Y:S04]  /*77a0*/  STL.64 [R1], R124 ;  /* 0x0000007c01007387 */ /* 0x000fe80000100a00 */
        /* <DEDUP_REMOVED lines=63> */
[----:B---3--:R-:W2:Y:S04]  /*7ba0*/  LDL.LU.64 R150, [R1+0x6c8] ;  /* 0x0006c80001967983 */ /* 0x008ea80000300a00 */
        /* <DEDUP_REMOVED lines=14> */
[----:B------:R-:W-:Y:S02]  /*7c90*/  UIADD3.64 UR24, UR32, 0x602, URZ ;  /* 0x0000060220187897 */ /* 0x000fe4000fffe03f */
[----:B------:R-:W-:Y:S02]  /*7ca0*/  UIADD3.64 UR20, UR32, 0x604, URZ ;  /* 0x0000060420147897 */ /* 0x000fe4000fffe03f */
[----:B------:R-:W-:Y:S02]  /*7cb0*/  UIADD3 UR18, UR18, 0x40, URZ ;  /* 0x0000004012127890 */ /* 0x000fe4000fffe03f */
[----:B------:R-:W-:-:S04]  /*7cc0*/  UIADD3 UR4, UR4, 0x1, URZ ;  /* 0x0000000104047890 */ /* 0x000fc8000fffe03f */
[----:B-1----:R-:W-:Y:S01]  /*7cd0*/  ISETP.LE.AND P0, PT, R0, UR18, PT ;  /* 0x0000001200007c0c */ /* 0x002fe2000bf03270 */
[----:B------:R-:W-:-:S04]  /*7ce0*/  UISETP.NE.U32.AND UP0, UPT, UR4, 0x3, UPT ;  /* 0x000000030400788c */ /* 0x000fc8000bf05070 */
[----:B------:R-:W-:Y:S02]  /*7cf0*/  USEL UR16, URZ, 0x1, UP0 ;  /* 0x000000013f107887 */ /* 0x000fe40008000000 */
[----:B------:R-:W-:Y:S02]  /*7d00*/  USEL UR4, UR4, URZ, UP0 ;  /* 0x0000003f04047287 */ /* 0x000fe40008000000 */
[----:B------:R-:W-:Y:S01]  /*7d10*/  ULOP3.LUT UR15, UR15, UR16, URZ, 0x3c, !UPT ;  /* 0x000000100f0f7292 */ /* 0x000fe2000f8e3c3f */
[----:B--2---:R-:W-:-:S06]  /*7d20*/  WARPGROUP.ARRIVE ;  /* 0x00000000000079c5 */ /* 0x004fcc0000000000 */
[----:B------:R-:W-:Y:S01]  /*7d30*/  HGMMA.64x256x16.F32.BF16 R24, gdesc[UR28].tnspB, R24, gsb0 ;  /* 0x43e000001c1879f0 */ /* 0x000fe20008001818 */
[----:B------:R-:W-:Y:S01]  /*7d40*/  UIADD3.64 UR28, UR32, 0x600, URZ ;  /* 0x00000600201c7897 */ /* 0x000fe2000fffe03f */
[----:B------:R-:W-:Y:S01]  /*7d50*/  UMOV UR30, UR34 ;  /* 0x00000022001e7c82 */ /* 0x000fe20008000000 */
[----:B------:R-:W-:Y:S01]  /*7d60*/  UMOV UR31, UR35 ;  /* 0x00000023001f7c82 */ /* 0x000fe20008000000 */
[----:B------:R-:W-:Y:S02]  /*7d70*/  WARPGROUP.DEPBAR.LE gsb0, 0x0 ;  /* 0x00008000000079c5 */ /* 0x000fe40000010000 */
[----:B------:R-:W-:-:S15]  /*7d80*/  WARPGROUP.ARRIVE ;  /* 0x00000000000079c5 */ /* 0x000fde0000000000 */
[----:B------:R-:W-:-:S07]  /*7d90*/  NOP ;  /* 0x0000000000007918 */ /* 0x000fce0000000000 */
        /* <DEDUP_REMOVED lines=10> */
[----:B----4-:R-:W-:Y:S05]  /*7e40*/  @!P0 BRA `(.L_x_49) ;  /* 0xffffffcc00808947 */ /* 0x010fea000383ffff */
.L_x_47:
[----:B------:R-:W5:Y:S04]  /*7e50*/  LDL.LU R152, [R1+0x44c] ;  /* 0x00044c0001987983 */ /* 0x000f680000300800 */
[----:B------:R-:W2:Y:S04]  /*7e60*/  LDL.LU R23, [R1+0x448] ;  /* 0x0004480001177983 */ /* 0x000ea80000300800 */
[----:B------:R-:W2:Y:S04]  /*7e70*/  LDL.LU R22, [R1+0x45c] ;  /* 0x00045c0001167983 */ /* 0x000ea80000300800 */
[----:B------:R-:W2:Y:S04]  /*7e80*/  LDL.LU R21, [R1+0x458] ;  /* 0x0004580001157983 */ /* 0x000ea80000300800 */
[----:B------:R-:W2:Y:S04]  /*7e90*/  LDL.LU R20, [R1+0x46c] ;  /* 0x00046c0001147983 */ /* 0x000ea80000300800 */
[----:B------:R-:W2:Y:S04]  /*7ea0*/  LDL.LU R19, [R1+0x468] ;  /* 0x0004680001137983 */ /* 0x000ea80000300800 */
[----:B------:R-:W2:Y:S04]  /*7eb0*/  LDL.LU R10, [R1+0x544] ;  /* 0x00054400010a7983 */ /* 0x000ea80000300800 */
[----:B------:R-:W2:Y:S04]  /*7ec0*/  LDL.LU R9, [R1+0x540] ;  /* 0x0005400001097983 */ /* 0x000ea80000300800 */
[----:B------:R-:W2:Y:S04]  /*7ed0*/  LDL.LU R8, [R1+0x554] ;  /* 0x0005540001087983 */ /* 0x000ea80000300800 */
[----:B----4-:R-:W4:Y:S04]  /*7ee0*/  LDL.LU R7, [R1+0x550] ;  /* 0x0005500001077983 */ /* 0x010f280000300800 */
[----:B------:R-:W4:Y:S04]  /*7ef0*/  LDL.LU R18, [R1+0x47c] ;  /* 0x00047c0001127983 */ /* 0x000f280000300800 */
        /* <DEDUP_REMOVED lines=8> */
[----:B-1-3--:R-:W3:Y:S04]  /*7f80*/  LDL.LU R0, [R1+0x570] ;  /* 0x0005700001007983 */ /* 0x00aee80000300800 */
[----:B------:R-:W3:Y:S04]  /*7f90*/  LDL.LU R12, [R1+0x4f4] ;  /* 0x0004f400010c7983 */ /* 0x000ee80000300800 */
[----:B------:R-:W3:Y:S04]  /*7fa0*/  LDL.LU R11, [R1+0x4f0] ;  /* 0x0004f000010b7983 */ /* 0x000ee80000300800 */
[----:B------:R-:W5:Y:S04]  /*7fb0*/  LDL.LU R154, [R1+0x404] ;  /* 0x00040400019a7983 */ /* 0x000f680000300800 */
[----:B------:R-:W5:Y:S04]  /*7fc0*/  LDL.LU R153, [R1+0x400] ;  /* 0x0004000001997983 */ /* 0x000f680000300800 */
[----:B------:R-:W-:Y:S04]  /*7fd0*/  STL [R1+0x7f4], R52 ;  /* 0x0007f43401007387 */ /* 0x000fe80000100800 */
[----:B------:R1:W-:Y:S04]  /*7fe0*/  STL [R1+0x7f0], R53 ;  /* 0x0007f03501007387 */ /* 0x0003e80000100800 */
[----:B------:R-:W-:Y:S04]  /*7ff0*/  STL [R1+0x7ec], R54 ;  /* 0x0007ec3601007387 */ /* 0x000fe80000100800 */
        /* <DEDUP_REMOVED lines=71> */
[----:B------:R-:W-:Y:S01]  /*8470*/  STL [R1+0x6cc], R126 ;  /* 0x0006cc7e01007387 */ /* 0x000fe20000100800 */
[----:B-----5:R-:W-:-:S03]  /*8480*/  F2FP.BF16.F32.PACK_AB R2, R154, R153 ;  /* 0x000000999a02723e */ /* 0x020fc600000010ff */
        /* <DEDUP_REMOVED lines=22> */
[----:B------:R5:W-:Y:S04]  /*85f0*/  STL [R1+0x670], R149 ;  /* 0x0006709501007387 */ /* 0x000be80000100800 */
[----:B------:R5:W-:Y:S04]  /*8600*/  STL [R1+0x66c], R150 ;  /* 0x00066c9601007387 */ /* 0x000be80000100800 */
[----:B------:R5:W-:Y:S04]  /*8610*/  STL [R1+0x668], R151 ;  /* 0x0006689701007387 */ /* 0x000be80000100800 */
[----:B------:R5:W-:Y:S04]  /*8620*/  STL [R1+0x650], R2 ;  /* 0x0006500201007387 */ /* 0x000be80000100800 */
[----:B------:R-:W5:Y:S04]  /*8630*/  LDL.LU R200, [R1+0x40c] ;  /* 0x00040c0001c87983 */ /* 0x000f680000300800 */
        /* <DEDUP_REMOVED lines=14> */
[----:B------:R-:W5:Y:S01]  /*8720*/  LDL.LU R185, [R1+0x440] ;  /* 0x0004400001b97983 */ /* 0x000f620000300800 */
[----:B------:R-:W-:-:S02]  /*8730*/  IMAD.MOV.U32 R184, RZ, RZ, R152 ;  /* 0x000000ffffb87224 */ /* 0x000fc400078e0098 */
[----:B--2---:R-:W-:Y:S01]  /*8740*/  IMAD.MOV.U32 R183, RZ, RZ, R23 ;  /* 0x000000ffffb77224 */ /* 0x004fe200078e0017 */
[----:B------:R-:W2:Y:S04]  /*8750*/  LDL.LU R182, [R1+0x454] ;  /* 0x0004540001b67983 */ /* 0x000ea80000300800 */
[----:B------:R-:W2:Y:S01]  /*8760*/  LDL.LU R181, [R1+0x450] ;  /* 0x0004500001b57983 */ /* 0x000ea20000300800 */
[----:B------:R-:W-:Y:S02]  /*8770*/  IMAD.MOV.U32 R180, RZ, RZ, R22 ;  /* 0x000000ffffb47224 */ /* 0x000fe400078e0016 */
[----:B------:R-:W-:Y:S01]  /*8780*/  IMAD.MOV.U32 R179, RZ, RZ, R21 ;  /* 0x000000ffffb37224 */ /* 0x000fe200078e0015 */
[----:B------:R-:W2:Y:S04]  /*8790*/  LDL.LU R178, [R1+0x464] ;  /* 0x0004640001b27983 */ /* 0x000ea80000300800 */
[----:B------:R-:W2:Y:S01]  /*87a0*/  LDL.LU R177, [R1+0x460] ;  /* 0x0004600001b17983 */ /* 0x000ea20000300800 */
[----:B------:R-:W-:-:S02]  /*87b0*/  IMAD.MOV.U32 R176, RZ, RZ, R20 ;  /* 0x000000ffffb07224 */ /* 0x000fc400078e0014 */
[----:B------:R-:W-:Y:S01]  /*87c0*/  IMAD.MOV.U32 R175, RZ, RZ, R19 ;  /* 0x000000ffffaf7224 */ /* 0x000fe200078e0013 */
[----:B------:R-:W2:Y:S04]  /*87d0*/  LDL.LU R174, [R1+0x474] ;  /* 0x0004740001ae7983 */ /* 0x000ea80000300800 */
[----:B------:R-:W2:Y:S01]  /*87e0*/  LDL.LU R173, [R1+0x470] ;  /* 0x0004700001ad7983 */ /* 0x000ea20000300800 */
[----:B----4-:R-:W-:Y:S02]  /*87f0*/  IMAD.MOV.U32 R172, RZ, RZ, R18 ;  /* 0x000000ffffac7224 */ /* 0x010fe400078e0012 */
[----:B------:R-:W-:Y:S01]  /*8800*/  IMAD.MOV.U32 R171, RZ, RZ, R17 ;  /* 0x000000ffffab7224 */ /* 0x000fe200078e0011 */
        /* <DEDUP_REMOVED lines=17> */
[----:B------:R-:W4:Y:S01]  /*8920*/  LDL.LU R153, [R1+0x4c0] ;  /* 0x0004c00001997983 */ /* 0x000f220000300800 */
[----:B------:R-:W-:-:S02]  /*8930*/  IMAD.MOV.U32 R152, RZ, RZ, R16 ;  /* 0x000000ffff987224 */ /* 0x000fc400078e0010 */
[----:B------:R-:W-:Y:S01]  /*8940*/  IMAD.MOV.U32 R23, RZ, RZ, R15 ;  /* 0x000000ffff177224 */ /* 0x000fe200078e000f */
[----:B------:R-:W4:Y:S04]  /*8950*/  LDL.LU R22, [R1+0x4d4] ;  /* 0x0004d40001167983 */ /* 0x000f280000300800 */
[----:B------:R-:W4:Y:S01]  /*8960*/  LDL.LU R21, [R1+0x4d0] ;  /* 0x0004d00001157983 */ /* 0x000f220000300800 */
[----:B------:R-:W-:Y:S02]  /*8970*/  IMAD.MOV.U32 R20, RZ, RZ, R14 ;  /* 0x000000ffff147224 */ /* 0x000fe400078e000e */
[----:B------:R-:W-:Y:S01]  /*8980*/  IMAD.MOV.U32 R19, RZ, RZ, R13 ;  /* 0x000000ffff137224 */ /* 0x000fe200078e000d */
[----:B------:R-:W4:Y:S04]  /*8990*/  LDL.LU R18, [R1+0x4e4] ;  /* 0x0004e40001127983 */ /* 0x000f280000300800 */
[----:B------:R-:W4:Y:S04]  /*89a0*/  LDL.LU R17, [R1+0x4e0] ;  /* 0x0004e00001117983 */ /* 0x000f280000300800 */
[----:B------:R-:W4:Y:S04]  /*89b0*/  LDL.LU R16, [R1+0x4ec] ;  /* 0x0004ec0001107983 */ /* 0x000f280000300800 */
[----:B------:R-:W4:Y:S01]  /*89c0*/  LDL.LU R15, [R1+0x4e8] ;  /* 0x0004e800010f7983 */ /* 0x000f220000300800 */
[----:B---3--:R-:W-:-:S02]  /*89d0*/  IMAD.MOV.U32 R14, RZ, RZ, R12 ;  /* 0x000000ffff0e7224 */ /* 0x008fc400078e000c */
[----:B------:R-:W-:Y:S01]  /*89e0*/  IMAD.MOV.U32 R13, RZ, RZ, R11 ;  /* 0x000000ffff0d7224 */ /* 0x000fe200078e000b */
[----:B------:R-:W3:Y:S04]  /*89f0*/  LDL.LU R12, [R1+0x4fc] ;  /* 0x0004fc00010c7983 */ /* 0x000ee80000300800 */
[----:B------:R-:W3:Y:S01]  /*8a00*/  LDL.LU R11, [R1+0x4f8] ;  /* 0x0004f800010b7983 */ /* 0x000ee20000300800 */
[----:B-1----:R-:W-:Y:S02]  /*8a10*/  F2FP.BF16.F32.PACK_AB R53, R184, R183 ;  /* 0x000000b7b835723e */ /* 0x002fe400000010ff */
[----:B------:R-:W-:Y:S01]  /*8a20*/  F2FP.BF16.F32.PACK_AB R252, R172, R171 ;  /* 0x000000abacfc723e */ /* 0x000fe200000010ff */
[----:B------:R-:W-:Y:S01]  /*8a30*/  BAR.SYNC.DEFER_BLOCKING 0x0 ;  /* 0x0000000000007b1d */ /* 0x000fe20000010000 */
[----:B------:R-:W-:-:S02]  /*8a40*/  F2FP.BF16.F32.PACK_AB R23, R152, R23 ;  /* 0x000000179817723e */ /* 0x000fc400000010ff */
[----:B------:R-:W-:Y:S02]  /*8a50*/  F2FP.BF16.F32.PACK_AB R13, R14, R13 ;  /* 0x0000000d0e0d723e */ /* 0x000fe400000010ff */
[----:B------:R-:W-:Y:S02]  /*8a60*/  F2FP.BF16.F32.PACK_AB R24, R25, R24 ;  /* 0x000000181918723e */ /* 0x000fe400000010ff */
[----:B-----5:R-:W-:Y:S01]  /*8a70*/  F2FP.BF16.F32.PACK_AB R149, R200, R199 ;  /* 0x000000c7c895723e */ /* 0x020fe200000010ff */
[----:B------:R-:W1:Y:S01]  /*8a80*/  @!P1 SYNCS.CCTL.IV [UR40+0x30000] ;  /* 0x03000000ff0099b1 */ /* 0x000e620008000028 */
[----:B------:R-:W-:Y:S01]  /*8a90*/  F2FP.BF16.F32.PACK_AB R150, R198, R197 ;  /* 0x000000c5c696723e */ /* 0x000fe200000010ff */
[----:B-1----:R-:W-:Y:S01]  /*8aa0*/  BAR.SYNC.DEFER_BLOCKING 0x0 ;  /* 0x0000000000007b1d */ /* 0x002fe20000010000 */
[----:B------:R-:W-:Y:S02]  /*8ab0*/  F2FP.BF16.F32.PACK_AB R151, R196, R195 ;  /* 0x000000c3c497723e */ /* 0x000fe400000010ff */
[----:B------:R-:W-:-:S02]  /*8ac0*/  F2FP.BF16.F32.PACK_AB R129, R194, R193 ;  /* 0x000000c1c281723e */ /* 0x000fc400000010ff */
[----:B------:R-:W-:Y:S01]  /*8ad0*/  F2FP.BF16.F32.PACK_AB R130, R192, R191 ;  /* 0x000000bfc082723e */ /* 0x000fe200000010ff */
[----:B------:R-:W1:Y:S01]  /*8ae0*/  @!P1 SYNCS.CCTL.IV [UR40+0x30008] ;  /* 0x03000800ff0099b1 */ /* 0x000e620008000028 */
[----:B------:R-:W-:Y:S01]  /*8af0*/  F2FP.BF16.F32.PACK_AB R131, R190, R189 ;  /* 0x000000bdbe83723e */ /* 0x000fe200000010ff */
[----:B-1----:R-:W-:Y:S01]  /*8b00*/  BAR.SYNC.DEFER_BLOCKING 0x0 ;  /* 0x0000000000007b1d */ /* 0x002fe20000010000 */
[----:B------:R-:W-:Y:S02]  /*8b10*/  F2FP.BF16.F32.PACK_AB R132, R188, R187 ;  /* 0x000000bbbc84723e */ /* 0x000fe400000010ff */
[----:B------:R-:W-:-:S05]  /*8b20*/  F2FP.BF16.F32.PACK_AB R2, R186, R185 ;  /* 0x000000b9ba02723e */ /* 0x000fca00000010ff */
[----:B------:R1:W-:Y:S01]  /*8b30*/  STL [R1+0x630], R2 ;  /* 0x0006300201007387 */ /* 0x0003e20000100800 */
[----:B--2---:R-:W-:-:S03]  /*8b40*/  F2FP.BF16.F32.PACK_AB R52, R182, R181 ;  /* 0x000000b5b634723e */ /* 0x004fc600000010ff */
[----:B------:R2:W-:Y:S01]  /*8b50*/  STL [R1+0x634], R53 ;  /* 0x0006343501007387 */ /* 0x0005e20000100800 */
[----:B----4-:R-:W-:-:S03]  /*8b60*/  F2FP.BF16.F32.PACK_AB R145, R170, R169 ;  /* 0x000000a9aa91723e */ /* 0x010fc600000010ff */
[----:B------:R4:W-:Y:S01]  /*8b70*/  STL [R1+0x638], R52 ;  /* 0x0006383401007387 */ /* 0x0009e20000100800 */
[----:B-1----:R-:W-:Y:S01]  /*8b80*/  F2FP.BF16.F32.PACK_AB R2, R180, R179 ;  /* 0x000000b3b402723e */ /* 0x002fe200000010ff */
[----:B------:R-:W1:Y:S01]  /*8b90*/  @!P1 SYNCS.CCTL.IV [UR40+0x30010] ;  /* 0x03001000ff0099b1 */ /* 0x000e620008000028 */
[----:B--2---:R-:W-:-:S03]  /*8ba0*/  F2FP.BF16.F32.PACK_AB R53, R178, R177 ;  /* 0x000000b1b235723e */ /* 0x004fc600000010ff */
[----:B------:R2:W-:Y:S01]  /*8bb0*/  STL [R1+0x63c], R2 ;  /* 0x00063c0201007387 */ /* 0x0005e20000100800 */
[----:B------:R-:W-:Y:S02]  /*8bc0*/  F2FP.BF16.F32.PACK_AB R146, R168, R167 ;  /* 0x000000a7a892723e */ /* 0x000fe400000010ff */
[----:B----4-:R-:W-:Y:S01]  /*8bd0*/  F2FP.BF16.F32.PACK_AB R52, R176, R175 ;  /* 0x000000afb034723e */ /* 0x010fe200000010ff */
[----:B------:R-:W-:Y:S04]  /*8be0*/  STL [R1+0x620], R53 ;  /* 0x0006203501007387 */ /* 0x000fe80000100800 */
[----:B------:R-:W-:Y:S01]  /*8bf0*/  STL [R1+0x624], R52 ;  /* 0x0006243401007387 */ /* 0x000fe20000100800 */
[----:B--2---:R-:W-:Y:S02]  /*8c00*/  F2FP.BF16.F32.PACK_AB R2, R174, R173 ;  /* 0x000000adae02723e */ /* 0x004fe400000010ff */
[----:B------:R-:W-:-:S03]  /*8c10*/  F2FP.BF16.F32.PACK_AB R147, R166, R165 ;  /* 0x000000a5a693723e */ /* 0x000fc600000010ff */
[----:B------:R2:W-:Y:S01]  /*8c20*/  STL [R1+0x628], R2 ;  /* 0x0006280201007387 */ /* 0x0005e20000100800 */
[----:B------:R-:W-:-:S03]  /*8c30*/  F2FP.BF16.F32.PACK_AB R148, R164, R163 ;  /* 0x000000a3a494723e */ /* 0x000fc600000010ff */
[----:B------:R-:W-:Y:S01]  /*8c40*/  STL [R1+0x660], R252 ;  /* 0x000660fc01007387 */ /* 0x000fe20000100800 */
[----:B------:R-:W-:Y:S02]  /*8c50*/  F2FP.BF16.F32.PACK_AB R125, R162, R161 ;  /* 0x000000a1a27d723e */ /* 0x000fe400000010ff */
[----:B------:R-:W-:Y:S02]  /*8c60*/  F2FP.BF16.F32.PACK_AB R126, R160, R159 ;  /* 0x0000009fa07e723e */ /* 0x000fe400000010ff */
[----:B------:R-:W-:Y:S02]  /*8c70*/  F2FP.BF16.F32.PACK_AB R127, R158, R157 ;  /* 0x0000009d9e7f723e */ /* 0x000fe400000010ff */
[----:B------:R-:W-:Y:S02]  /*8c80*/  F2FP.BF16.F32.PACK_AB R128, R156, R155 ;  /* 0x0000009b9c80723e */ /* 0x000fe400000010ff */
[----:B--2---:R-:W-:-:S05]  /*8c90*/  F2FP.BF16.F32.PACK_AB R2, R154, R153 ;  /* 0x000000999a02723e */ /* 0x004fca00000010ff */
[----:B------:R2:W-:Y:S01]  /*8ca0*/  STL [R1+0x4a0], R2 ;  /* 0x0004a00201007387 */ /* 0x0005e20000100800 */
[----:B------:R-:W-:-:S03]  /*8cb0*/  F2FP.BF16.F32.PACK_AB R21, R22, R21 ;  /* 0x000000151615723e */ /* 0x000fc600000010ff */
[----:B------:R-:W-:Y:S04]  /*8cc0*/  STL [R1+0x4a4], R23 ;  /* 0x0004a41701007387 */ /* 0x000fe80000100800 */
[----:B------:R-:W-:Y:S01]  /*8cd0*/  STL [R1+0x4a8], R21 ;  /* 0x0004a81501007387 */ /* 0x000fe20000100800 */
[----:B--2---:R-:W-:-:S05]  /*8ce0*/  F2FP.BF16.F32.PACK_AB R2, R20, R19 ;  /* 0x000000131402723e */ /* 0x004fca00000010ff */
[----:B------:R2:W-:Y:S01]  /*8cf0*/  STL [R1+0x4ac], R2 ;  /* 0x0004ac0201007387 */ /* 0x0005e20000100800 */
[----:B------:R-:W-:-:S05]  /*8d00*/  F2FP.BF16.F32.PACK_AB R252, R16, R15 ;  /* 0x0000000f10fc723e */ /* 0x000fca00000010ff */
[----:B------:R-:W-:Y:S01]  /*8d10*/  STL [R1+0x664], R252 ;  /* 0x000664fc01007387 */ /* 0x000fe20000100800 */
[----:B--2---:R-:W-:-:S05]  /*8d20*/  F2FP.BF16.F32.PACK_AB R2, R18, R17 ;  /* 0x000000111202723e */ /* 0x004fca00000010ff */
[----:B------:R3:W-:Y:S04]  /*8d30*/  STL [R1+0x490], R2 ;  /* 0x0004900201007387 */ /* 0x0007e80000100800 */
[----:B------:R-:W2:Y:S01]  /*8d40*/  LDL.LU R192, [R1+0x50c] ;  /* 0x00050c0001c07983 */ /* 0x000ea20000300800 */
[----:B---3--:R-:W-:-:S03]  /*8d50*/  F2FP.BF16.F32.PACK_AB R2, R12, R11 ;  /* 0x0000000b0c02723e */ /* 0x008fc600000010ff */
[----:B------:R3:W-:Y:S04]  /*8d60*/  STL [R1+0x498], R13 ;  /* 0x0004980d01007387 */ /* 0x0007e80000100800 */
[----:B------:R-:W2:Y:S04]  /*8d70*/  LDL.LU R191, [R1+0x508] ;  /* 0x0005080001bf7983 */ /* 0x000ea80000300800 */
        /* <DEDUP_REMOVED lines=13> */
[----:B------:R-:W4:Y:S04]  /*8e50*/  LDL.LU R176, [R1+0x54c] ;  /* 0x00054c0001b07983 */ /* 0x000f280000300800 */
[----:B------:R-:W4:Y:S04]  /*8e60*/  LDL.LU R175, [R1+0x548] ;  /* 0x0005480001af7983 */ /* 0x000f280000300800 */
[----:B------:R-:W2:Y:S04]  /*8e70*/  LDL.LU R172, [R1+0x55c] ;  /* 0x00055c0001ac7983 */ /* 0x000ea80000300800 */
[----:B------:R-:W2:Y:S04]  /*8e80*/  LDL.LU R171, [R1+0x558] ;  /* 0x0005580001ab7983 */ /* 0x000ea80000300800 */
        /* <DEDUP_REMOVED lines=26> */
[----:B------:R-:W-:-:S03]  /*9030*/  IMAD.MOV.U32 R178, RZ, RZ, R10 ;  /* 0x000000ffffb27224 */ /* 0x000fc600078e000a */
[----:B------:R-:W5:Y:S01]  /*9040*/  LDL.LU R14, [R1+0x5d4] ;  /* 0x0005d400010e7983 */ /* 0x000f620000300800 */
[----:B------:R-:W-:-:S03]  /*9050*/  IMAD.MOV.U32 R177, RZ, RZ, R9 ;  /* 0x000000ffffb17224 */ /* 0x000fc600078e0009 */
[----:B---3--:R-:W3:Y:S01]  /*9060*/  LDL.LU R13, [R1+0x5d0] ;  /* 0x0005d000010d7983 */ /* 0x008ee20000300800 */
[----:B------:R-:W-:-:S03]  /*9070*/  IMAD.MOV.U32 R174, RZ, RZ, R8 ;  /* 0x000000ffffae7224 */ /* 0x000fc600078e0008 */
[----:B------:R-:W3:Y:S01]  /*9080*/  LDL.LU R12, [R1+0x5dc] ;  /* 0x0005dc00010c7983 */ /* 0x000ee20000300800 */
[----:B------:R-:W-:-:S03]  /*9090*/  IMAD.MOV.U32 R173, RZ, RZ, R7 ;  /* 0x000000ffffad7224 */ /* 0x000fc600078e0007 */
[----:B------:R-:W3:Y:S01]  /*90a0*/  LDL.LU R11, [R1+0x5d8] ;  /* 0x0005d800010b7983 */ /* 0x000ee20000300800 */
[----:B------:R-:W-:-:S03]  /*90b0*/  IMAD.MOV.U32 R170, RZ, RZ, R6 ;  /* 0x000000ffffaa7224 */ /* 0x000fc600078e0006 */
[----:B------:R-:W3:Y:S01]  /*90c0*/  LDL.LU R10, [R1+0x5e4] ;  /* 0x0005e400010a7983 */ /* 0x000ee20000300800 */
[----:B------:R-:W-:-:S03]  /*90d0*/  IMAD.MOV.U32 R169, RZ, RZ, R5 ;  /* 0x000000ffffa97224 */ /* 0x000fc600078e0005 */
[----:B------:R-:W3:Y:S04]  /*90e0*/  LDL.LU R9, [R1+0x5e0] ;  /* 0x0005e00001097983 */ /* 0x000ee80000300800 */
[----:B------:R-:W3:Y:S04]  /*90f0*/  LDL.LU R8, [R1+0x5ec] ;  /* 0x0005ec0001087983 */ /* 0x000ee80000300800 */
[----:B------:R-:W3:Y:S04]  /*9100*/  LDL.LU R7, [R1+0x5e8] ;  /* 0x0005e80001077983 */ /* 0x000ee80000300800 */
[----:B------:R-:W3:Y:S04]  /*9110*/  LDL.LU R6, [R1+0x5f4] ;  /* 0x0005f40001067983 */ /* 0x000ee80000300800 */
[----:B------:R-:W3:Y:S01]  /*9120*/  LDL.LU R5, [R1+0x5f0] ;  /* 0x0005f00001057983 */ /* 0x000ee20000300800 */
[----:B------:R-:W-:-:S02]  /*9130*/  IMAD.MOV.U32 R166, RZ, RZ, R4 ;  /* 0x000000ffffa67224 */ /* 0x000fc400078e0004 */
[----:B------:R-:W-:Y:S01]  /*9140*/  IMAD.MOV.U32 R165, RZ, RZ, R0 ;  /* 0x000000ffffa57224 */ /* 0x000fe200078e0000 */
[----:B------:R-:W3:Y:S04]  /*9150*/  LDL.LU R4, [R1+0x5fc] ;  /* 0x0005fc0001047983 */ /* 0x000ee80000300800 */
[----:B------:R-:W3:Y:S01]  /*9160*/  LDL.LU R0, [R1+0x5f8] ;  /* 0x0005f80001007983 */ /* 0x000ee20000300800 */
[----:B------:R-:W-:Y:S02]  /*9170*/  F2FP.BF16.F32.PACK_AB R52, R178, R177 ;  /* 0x000000b1b234723e */ /* 0x000fe400000010ff */
[----:B------:R-:W-:-:S03]  /*9180*/  F2FP.BF16.F32.PACK_AB R53, R174, R173 ;  /* 0x000000adae35723e */ /* 0x000fc600000010ff */
[----:B------:R2:W-:Y:S01]  /*9190*/  STL [R1+0x460], R52 ;  /* 0x0004603401007387 */ /* 0x0005e20000100800 */
[----:B----4-:R-:W-:-:S05]  /*91a0*/  F2FP.BF16.F32.PACK_AB R2, R176, R175 ;  /* 0x000000afb002723e */ /* 0x010fca00000010ff */
[----:B------:R4:W-:Y:S01]  /*91b0*/  STL [R1+0x464], R2 ;  /* 0x0004640201007387 */ /* 0x0009e20000100800 */
[----:B--2---:R-:W-:-:S03]  /*91c0*/  F2FP.BF16.F32.PACK_AB R52, R172, R171 ;  /* 0x000000abac34723e */ /* 0x004fc600000010ff */
[----:B------:R5:W-:Y:S01]  /*91d0*/  STL [R1+0x468], R53 ;  /* 0x0004683501007387 */ /* 0x000be20000100800 */
[----:B----4-:R-:W-:-:S03]  /*91e0*/  F2FP.BF16.F32.PACK_AB R2, R170, R169 ;  /* 0x000000a9aa02723e */ /* 0x010fc600000010ff */
[----:B------:R2:W-:Y:S01]  /*91f0*/  STL [R1+0x46c], R52 ;  /* 0x00046c3401007387 */ /* 0x0005e20000100800 */
[----:B-----5:R-:W-:-:S03]  /*9200*/  F2FP.BF16.F32.PACK_AB R53, R168, R167 ;  /* 0x000000a7a835723e */ /* 0x020fc600000010ff */
[----:B------:R4:W-:Y:S01]  /*9210*/  STL [R1+0x450], R2 ;  /* 0x0004500201007387 */ /* 0x0009e20000100800 */
[----:B--2---:R-:W-:-:S03]  /*9220*/  F2FP.BF16.F32.PACK_AB R52, R166, R165 ;  /* 0x000000a5a634723e */ /* 0x004fc600000010ff */
[----:B------:R-:W-:Y:S01]  /*9230*/  STL [R1+0x454], R53 ;  /* 0x0004543501007387 */ /* 0x000fe20000100800 */
[----:B----4-:R-:W-:-:S03]  /*9240*/  F2FP.BF16.F32.PACK_AB R2, R164, R163 ;  /* 0x000000a3a402723e */ /* 0x010fc600000010ff */
[----:B------:R-:W-:Y:S04]  /*9250*/  STL [R1+0x458], R52 ;  /* 0x0004583401007387 */ /* 0x000fe80000100800 */
[----:B------:R2:W-:Y:S02]  /*9260*/  STL [R1+0x45c], R2 ;  /* 0x00045c0201007387 */ /* 0x0005e40000100800 */
[----:B--2---:R-:W-:-:S05]  /*9270*/  F2FP.BF16.F32.PACK_AB R2, R18, R17 ;  /* 0x000000111202723e */ /* 0x004fca00000010ff */
[----:B------:R2:W-:Y:S01]  /*9280*/  STL [R1+0x420], R2 ;  /* 0x0004200201007387 */ /* 0x0005e20000100800 */
[----:B------:R-:W-:Y:S02]  /*9290*/  F2FP.BF16.F32.PACK_AB R15, R16, R15 ;  /* 0x0000000f100f723e */ /* 0x000fe400000010ff */
[----:B---3--:R-:W-:-:S03]  /*92a0*/  F2FP.BF16.F32.PACK_AB R13, R14, R13 ;  /* 0x0000000d0e0d723e */ /* 0x008fc600000010ff */
[----:B------:R-:W-:Y:S01]  /*92b0*/  STL [R1+0x424], R15 ;  /* 0x0004240f01007387 */ /* 0x000fe20000100800 */
[----:B--2---:R-:W-:-:S03]  /*92c0*/  F2FP.BF16.F32.PACK_AB R2, R12, R11 ;  /* 0x0000000b0c02723e */ /* 0x004fc600000010ff */
[----:B------:R-:W-:Y:S04]  /*92d0*/  STL [R1+0x428], R13 ;  /* 0x0004280d01007387 */ /* 0x000fe80000100800 */
[----:B------:R2:W-:Y:S01]  /*92e0*/  STL [R1+0x42c], R2 ;  /* 0x00042c0201007387 */ /* 0x0005e20000100800 */
[----:B------:R-:W-:Y:S02]  /*92f0*/  F2FP.BF16.F32.PACK_AB R9, R10, R9 ;  /* 0x000000090a09723e */ /* 0x000fe400000010ff */
[----:B------:R-:W-:-:S03]  /*9300*/  F2FP.BF16.F32.PACK_AB R7, R8, R7 ;  /* 0x000000070807723e */ /* 0x000fc600000010ff */
[----:B------:R-:W-:Y:S04]  /*9310*/  STL [R1+0x410], R9 ;  /* 0x0004100901007387 */ /* 0x000fe80000100800 */
[----:B------:R-:W-:Y:S01]  /*9320*/  STL [R1+0x414], R7 ;  /* 0x0004140701007387 */ /* 0x000fe20000100800 */
[----:B--2---:R-:W-:-:S03]  /*9330*/  F2FP.BF16.F32.PACK_AB R2, R6, R5 ;  /* 0x000000050602723e */ /* 0x004fc600000010ff */
[----:B------:R-:W2:Y:S04]  /*9340*/  LDL.LU R57, [R1+0x204] ;  /* 0x0002040001397983 */ /* 0x000ea80000300800 */
[----:B------:R3:W-:Y:S04]  /*9350*/  STL [R1+0x418], R2 ;  /* 0x0004180201007387 */ /* 0x0007e80000100800 */
[----:B------:R-:W2:Y:S04]  /*9360*/  LDL.LU R56, [R1+0x200] ;  /* 0x0002000001387983 */ /* 0x000ea80000300800 */
[----:B------:R-:W4:Y:S04]  /*9370*/  LDL.LU R55, [R1+0x20c] ;  /* 0x00020c0001377983 */ /* 0x000f280000300800 */
[----:B------:R-:W4:Y:S04]  /*9380*/  LDL.LU R54, [R1+0x208] ;  /* 0x0002080001367983 */ /* 0x000f280000300800 */
[----:B------:R-:W5:Y:S04]  /*9390*/  LDL.LU R53, [R1+0x214] ;  /* 0x0002140001357983 */ /* 0x000f680000300800 */
[----:B------:R-:W5:Y:S04]  /*93a0*/  LDL.LU R52, [R1+0x210] ;  /* 0x0002100001347983 */ /* 0x000f680000300800 */
[----:B---3--:R-:W3:Y:S04]  /*93b0*/  LDL.LU R2, [R1+0x21c] ;  /* 0x00021c0001027983 */ /* 0x008ee80000300800 */
[----:B------:R-:W3:Y:S04]  /*93c0*/  LDL.LU R251, [R1+0x218] ;  /* 0x0002180001fb7983 */ /* 0x000ee80000300800 */
[----:B------:R-:W2:Y:S04]  /*93d0*/  LDL.LU R250, [R1+0x224] ;  /* 0x0002240001fa7983 */ /* 0x000ea80000300800 */
[----:B------:R-:W2:Y:S04]  /*93e0*/  LDL.LU R249, [R1+0x220] ;  /* 0x0002200001f97983 */ /* 0x000ea80000300800 */
[----:B------:R-:W4:Y:S04]  /*93f0*/  LDL.LU R248, [R1+0x22c] ;  /* 0x00022c0001f87983 */ /* 0x000f280000300800 */
[----:B------:R-:W4:Y:S04]  /*9400*/  LDL.LU R247, [R1+0x228] ;  /* 0x0002280001f77983 */ /* 0x000f280000300800 */
[----:B------:R-:W3:Y:S04]  /*9410*/  LDL.LU R246, [R1+0x234] ;  /* 0x0002340001f67983 */ /* 0x000ee80000300800 */
[----:B------:R-:W3:Y:S04]  /*9420*/  LDL.LU R245, [R1+0x230] ;  /* 0x0002300001f57983 */ /* 0x000ee80000300800 */
[----:B------:R-:W3:Y:S04]  /*9430*/  LDL.LU R244, [R1+0x23c] ;  /* 0x00023c0001f47983 */ /* 0x000ee80000300800 */
[----:B------:R-:W3:Y:S04]  /*9440*/  LDL.LU R243, [R1+0x238] ;  /* 0x0002380001f37983 */ /* 0x000ee80000300800 */
[----:B------:R-:W5:Y:S04]  /*9450*/  LDL.LU R242, [R1+0x244] ;  /* 0x0002440001f27983 */ /* 0x000f680000300800 */
[----:B------:R-:W5:Y:S04]  /*9460*/  LDL.LU R241, [R1+0x240] ;  /* 0x0002400001f17983 */ /* 0x000f680000300800 */
[----:B------:R-:W3:Y:S04]  /*9470*/  LDL.LU R240, [R1+0x24c] ;  /* 0x00024c0001f07983 */ /* 0x000ee80000300800 */
[----:B------:R-:W3:Y:S04]  /*9480*/  LDL.LU R239, [R1+0x248] ;  /* 0x0002480001ef7983 */ /* 0x000ee80000300800 */
[----:B------:R-:W3:Y:S04]  /*9490*/  LDL.LU R238, [R1+0x254] ;  /* 0x0002540001ee7983 */ /* 0x000ee80000300800 */
[----:B------:R-:W3:Y:S04]  /*94a0*/  LDL.LU R237, [R1+0x250] ;  /* 0x0002500001ed7983 */ /* 0x000ee80000300800 */
[----:B------:R-:W3:Y:S04]  /*94b0*/  LDL.LU R236, [R1+0x25c] ;  /* 0x00025c0001ec7983 */ /* 0x000ee80000300800 */
[----:B------:R-:W3:Y:S04]  /*94c0*/  LDL.LU R235, [R1+0x258] ;  /* 0x0002580001eb7983 */ /* 0x000ee80000300800 */
[----:B------:R-:W3:Y:S04]  /*94d0*/  LDL.LU R234, [R1+0x264] ;  /* 0x0002640001ea7983 */ /* 0x000ee80000300800 */
[----:B------:R-:W3:Y:S04]  /*94e0*/  LDL.LU R233, [R1+0x260] ;  /* 0x0002600001e97983 */ /* 0x000ee80000300800 */
[----:B------:R-:W2:Y:S04]  /*94f0*/  LDL.LU R232, [R1+0x26c] ;  /* 0x00026c0001e87983 */ /* 0x000ea80000300800 */
[----:B------:R-:W2:Y:S04]  /*9500*/  LDL.LU R231, [R1+0x268] ;  /* 0x0002680001e77983 */ /* 0x000ea80000300800 */
        /* <DEDUP_REMOVED lines=31> */
[----:B------:R-:W3:Y:S01]  /*9700*/  LDL.LU R199, [R1+0x2e8] ;  /* 0x0002e80001c77983 */ /* 0x000ee20000300800 */
[----:B------:R-:W-:-:S03]  /*9710*/  F2FP.BF16.F32.PACK_AB R141, R194, R193 ;  /* 0x000000c1c28d723e */ /* 0x000fc600000010ff */
        /* <DEDUP_REMOVED lines=84> */
[----:B----4-:R-:W-:-:S02]  /*9c60*/  F2FP.BF16.F32.PACK_AB R114, R248, R247 ;  /* 0x000000f7f872723e */ /* 0x010fc400000010ff */
[----:B-----5:R-:W-:Y:S02]  /*9c70*/  F2FP.BF16.F32.PACK_AB R248, R242, R241 ;  /* 0x000000f1f2f8723e */ /* 0x020fe400000010ff */
[----:B--2---:R-:W-:Y:S02]  /*9c80*/  F2FP.BF16.F32.PACK_AB R241, R232, R231 ;  /* 0x000000e7e8f1723e */ /* 0x004fe400000010ff */
[----:B---3--:R-:W-:Y:S02]  /*9c90*/  F2FP.BF16.F32.PACK_AB R232, R226, R225 ;  /* 0x000000e1e2e8723e */ /* 0x008fe400000010ff */
[----:B------:R-:W-:Y:S02]  /*9ca0*/  F2FP.BF16.F32.PACK_AB R113, R250, R249 ;  /* 0x000000f9fa71723e */ /* 0x000fe400000010ff */
[----:B------:R-:W-:Y:S02]  /*9cb0*/  F2FP.BF16.F32.PACK_AB R225, R216, R215 ;  /* 0x000000d7d8e1723e */ /* 0x000fe400000010ff */
[----:B------:R-:W-:-:S02]  /*9cc0*/  F2FP.BF16.F32.PACK_AB R249, R240, R239 ;  /* 0x000000eff0f9723e */ /* 0x000fc400000010ff */
[----:B------:R-:W-:Y:S02]  /*9cd0*/  F2FP.BF16.F32.PACK_AB R216, R210, R209 ;  /* 0x000000d1d2d8723e */ /* 0x000fe400000010ff */
[----:B------:R-:W-:Y:S02]  /*9ce0*/  F2FP.BF16.F32.PACK_AB R240, R234, R233 ;  /* 0x000000e9eaf0723e */ /* 0x000fe400000010ff */
[----:B------:R-:W-:Y:S02]  /*9cf0*/  F2FP.BF16.F32.PACK_AB R233, R224, R223 ;  /* 0x000000dfe0e9723e */ /* 0x000fe400000010ff */
[----:B------:R-:W-:Y:S02]  /*9d00*/  F2FP.BF16.F32.PACK_AB R224, R218, R217 ;  /* 0x000000d9dae0723e */ /* 0x000fe400000010ff */
[----:B------:R-:W-:Y:S02]  /*9d10*/  F2FP.BF16.F32.PACK_AB R217, R208, R207 ;  /* 0x000000cfd0d9723e */ /* 0x000fe400000010ff */
[----:B------:R-:W-:-:S02]  /*9d20*/  F2FP.BF16.F32.PACK_AB R209, R200, R199 ;  /* 0x000000c7c8d1723e */ /* 0x000fc400000010ff */
[----:B------:R-:W-:Y:S02]  /*9d30*/  F2FP.BF16.F32.PACK_AB R208, R202, R201 ;  /* 0x000000c9cad0723e */ /* 0x000fe400000010ff */
[----:B------:R-:W-:Y:S02]  /*9d40*/  F2FP.BF16.F32.PACK_AB R135, R53, R52 ;  /* 0x000000343587723e */ /* 0x000fe400000010ff */
[----:B------:R-:W2:Y:S01]  /*9d50*/  LDL.LU R52, [R1+0x4] ;  /* 0x0000040001347983 */ /* 0x000ea20000300800 */
[----:B------:R-:W-:Y:S02]  /*9d60*/  F2FP.BF16.F32.PACK_AB R116, R244, R243 ;  /* 0x000000f3f474723e */ /* 0x000fe400000010ff */
        /* <DEDUP_REMOVED lines=33> */
[----:B------:R-:W2:Y:S04]  /*9f80*/  LDL.LU R8, [R1] ;  /* 0x0000000001087983 */ /* 0x000ea80000300800 */
[----:B------:R-:W3:Y:S04]  /*9f90*/  LDL.LU R53, [R1+0xc] ;  /* 0x00000c0001357983 */ /* 0x000ee80000300800 */
[----:B------:R-:W3:Y:S04]  /*9fa0*/  LDL.LU R9, [R1+0x8] ;  /* 0x0000080001097983 */ /* 0x000ee80000300800 */
[----:B------:R-:W4:Y:S04]  /*9fb0*/  LDL.LU R54, [R1+0x14] ;  /* 0x0000140001367983 */ /* 0x000f280000300800 */
[----:B------:R-:W4:Y:S01]  /*9fc0*/  LDL.LU R10, [R1+0x10] ;  /* 0x00001000010a7983 */ /* 0x000f220000300800 */
[----:B------:R-:W-:-:S03]  /*9fd0*/  F2FP.BF16.F32.PACK_AB R19, R5, R4 ;  /* 0x000000040513723e */ /* 0x000fc600000010ff */
[----:B------:R-:W5:Y:S04]  /*9fe0*/  LDL.LU R55, [R1+0x1c] ;  /* 0x00001c0001377983 */ /* 0x000f680000300800 */
[----:B------:R-:W5:Y:S04]  /*9ff0*/  LDL.LU R11, [R1+0x18] ;  /* 0x00001800010b7983 */ /* 0x000f680000300800 */
[----:B------:R-:W5:Y:S01]  /*a000*/  LDL.LU R56, [R1+0x24] ;  /* 0x0000240001387983 */ /* 0x000f620000300800 */
[----:B------:R-:W-:-:S03]  /*a010*/  F2FP.BF16.F32.PACK_AB R18, R7, R6 ;  /* 0x000000060712723e */ /* 0x000fc600000010ff */
[----:B------:R-:W5:Y:S04]  /*a020*/  LDL.LU R4, [R1+0x20] ;  /* 0x0000200001047983 */ /* 0x000f680000300800 */
[----:B------:R-:W5:Y:S04]  /*a030*/  LDL.LU R57, [R1+0x2c] ;  /* 0x00002c0001397983 */ /* 0x000f680000300800 */
[----:B------:R-:W5:Y:S04]  /*a040*/  LDL.LU R5, [R1+0x28] ;  /* 0x0000280001057983 */ /* 0x000f680000300800 */
[----:B------:R-:W5:Y:S01]  /*a050*/  LDL.LU R58, [R1+0x34] ;  /* 0x00003400013a7983 */ /* 0x000f620000300800 */
[----:B------:R-:W-:-:S03]  /*a060*/  F2FP.BF16.F32.PACK_AB R155, R13, R12 ;  /* 0x0000000c0d9b723e */ /* 0x000fc600000010ff */
        /* <DEDUP_REMOVED lines=113> */
[----:B------:R-:W5:Y:S01]  /*a780*/  LDL.LU R237, [R1+0x1c8] ;  /* 0x0001c80001ed7983 */ /* 0x000f620000300800 */
[----:B------:R-:W-:-:S03]  /*a790*/  IMAD.SHL.U32 R0, R3, 0x80, RZ ;  /* 0x0000008003007824 */ /* 0x000fc600078e00ff */
[----:B------:R-:W5:Y:S01]  /*a7a0*/  LDL.LU R110, [R1+0x1d4] ;  /* 0x0001d400016e7983 */ /* 0x000f620000300800 */
[----:B------:R-:W-:-:S03]  /*a7b0*/  IMAD.SHL.U32 R2, R3, 0x10, RZ ;  /* 0x0000001003027824 */ /* 0x000fc600078e00ff */
[----:B------:R-:W5:Y:S04]  /*a7c0*/  LDL.LU R238, [R1+0x1d0] ;  /* 0x0001d00001ee7983 */ /* 0x000f680000300800 */
[----:B------:R-:W5:Y:S04]  /*a7d0*/  LDL.LU R111, [R1+0x1dc] ;  /* 0x0001dc00016f7983 */ /* 0x000f680000300800 */
[----:B------:R-:W5:Y:S04]  /*a7e0*/  LDL.LU R239, [R1+0x1d8] ;  /* 0x0001d80001ef7983 */ /* 0x000f680000300800 */
[----:B------:R-:W5:Y:S04]  /*a7f0*/  LDL.LU R3, [R1+0x1e4] ;  /* 0x0001e40001037983 */ /* 0x000f680000300800 */
[----:B------:R-:W5:Y:S01]  /*a800*/  LDL.LU R244, [R1+0x1e0] ;  /* 0x0001e00001f47983 */ /* 0x000f620000300800 */
[----:B------:R-:W-:-:S02]  /*a810*/  LOP3.LUT R0, R0, 0x780, RZ, 0xc0, !PT ;  /* 0x0000078000007812 */ /* 0x000fc400078ec0ff */
[----:B------:R-:W-:Y:S01]  /*a820*/  F2FP.BF16.F32.PACK_AB R115, R246, R245 ;  /* 0x000000f5f673723e */ /* 0x000fe200000010ff */
[----:B------:R-:W5:Y:S01]  /*a830*/  LDL.LU R112, [R1+0x1ec] ;  /* 0x0001ec0001707983 */ /* 0x000f620000300800 */
[----:B------:R-:W-:-:S03]  /*a840*/  LOP3.LUT R0, R0, 0x70, R2, 0xf8, !PT ;  /* 0x0000007000007812 */ /* 0x000fc600078ef802 */
[----:B------:R-:W5:Y:S01]  /*a850*/  LDL.LU R245, [R1+0x1e8] ;  /* 0x0001e80001f57983 */ /* 0x000f620000300800 */
[----:B--2---:R-:W-:-:S03]  /*a860*/  F2FP.BF16.F32.PACK_AB R8, R52, R8 ;  /* 0x000000083408723e */ /* 0x004fc600000010ff */
[----:B------:R-:W2:Y:S01]  /*a870*/  LDL.LU R246, [R1+0x1f0] ;  /* 0x0001f00001f67983 */ /* 0x000ea20000300800 */
[----:B---3--:R-:W-:-:S03]  /*a880*/  F2FP.BF16.F32.PACK_AB R9, R53, R9 ;  /* 0x000000093509723e */ /* 0x008fc600000010ff */
[----:B------:R-:W3:Y:S01]  /*a890*/  LDL.LU R247, [R1+0x1f8] ;  /* 0x0001f80001f77983 */ /* 0x000ee20000300800 */
[----:B----4-:R-:W-:-:S03]  /*a8a0*/  F2FP.BF16.F32.PACK_AB R10, R54, R10 ;  /* 0x0000000a360a723e */ /* 0x010fc600000010ff */
[----:B------:R-:W3:Y:S01]  /*a8b0*/  LDL.LU R2, [R1+0x1fc] ;  /* 0x0001fc0001027983 */ /* 0x000ee20000300800 */
[----:B-----5:R-:W-:-:S03]  /*a8c0*/  F2FP.BF16.F32.PACK_AB R11, R55, R11 ;  /* 0x0000000b370b723e */ /* 0x020fc600000010ff */
[----:B------:R-:W4:Y:S01]  /*a8d0*/  LDL.LU R52, [R1+0x7f4] ;  /* 0x0007f40001347983 */ /* 0x000f220000300800 */
[----:B------:R-:W-:-:S03]  /*a8e0*/  F2FP.BF16.F32.PACK_AB R4, R56, R4 ;  /* 0x000000043804723e */ /* 0x000fc600000010ff */
[----:B------:R-:W4:Y:S01]  /*a8f0*/  LDL.LU R53, [R1+0x7f0] ;  /* 0x0007f00001357983 */ /* 0x000f220000300800 */
[----:B------:R-:W-:-:S03]  /*a900*/  F2FP.BF16.F32.PACK_AB R5, R57, R5 ;  /* 0x000000053905723e */ /* 0x000fc600000010ff */
[----:B------:R-:W5:Y:S01]  /*a910*/  LDL.LU R54, [R1+0x7ec] ;  /* 0x0007ec0001367983 */ /* 0x000f620000300800 */
[----:B------:R-:W-:-:S03]  /*a920*/  F2FP.BF16.F32.PACK_AB R6, R58, R6 ;  /* 0x000000063a06723e */ /* 0x000fc600000010ff */
[----:B------:R-:W5:Y:S01]  /*a930*/  LDL.LU R55, [R1+0x7e8] ;  /* 0x0007e80001377983 */ /* 0x000f620000300800 */
[----:B------:R-:W-:-:S03]  /*a940*/  F2FP.BF16.F32.PACK_AB R7, R59, R7 ;  /* 0x000000073b07723e */ /* 0x000fc600000010ff */
[----:B------:R-:W2:Y:S01]  /*a950*/  LDL.LU R56, [R1+0x7e4] ;  /* 0x0007e40001387983 */ /* 0x000ea20000300800 */
[----:B------:R-:W-:-:S03]  /*a960*/  F2FP.BF16.F32.PACK_AB R12, R60, R12 ;  /* 0x0000000c3c0c723e */ /* 0x000fc600000010ff */
[----:B------:R-:W2:Y:S01]  /*a970*/  LDL.LU R57, [R1+0x7e0] ;  /* 0x0007e00001397983 */ /* 0x000ea20000300800 */
[----:B------:R-:W-:-:S03]  /*a980*/  F2FP.BF16.F32.PACK_AB R13, R61, R13 ;  /* 0x0000000d3d0d723e */ /* 0x000fc600000010ff */
[----:B------:R-:W3:Y:S01]  /*a990*/  LDL.LU R58, [R1+0x7dc] ;  /* 0x0007dc00013a7983 */ /* 0x000ee20000300800 */
        /* <DEDUP_REMOVED lines=97> */
[----:B------:R-:W-:Y:S02]  /*afb0*/  F2FP.BF16.F32.PACK_AB R244, R3, R244 ;  /* 0x000000f403f4723e */ /* 0x000fe400000010ff */
[----:B------:R-:W1:Y:S01]  /*afc0*/  S2R R3, SR_TID.X ;  /* 0x0000000000037919 */ /* 0x000e620000002100 */
[----:B------:R-:W-:Y:S02]  /*afd0*/  F2FP.BF16.F32.PACK_AB R237, R109, R237 ;  /* 0x000000ed6ded723e */ /* 0x000fe400000010ff */
[----:B------:R-:W-:Y:S01]  /*afe0*/  F2FP.BF16.F32.PACK_AB R238, R110, R238 ;  /* 0x000000ee6eee723e */ /* 0x000fe200000010ff */
[----:B------:R-:W3:Y:S01]  /*aff0*/  LDL.LU R109, [R1+0x710] ;  /* 0x00071000016d7983 */ /* 0x000ee20000300800 */
[----:B------:R-:W-:-:S03]  /*b000*/  F2FP.BF16.F32.PACK_AB R239, R111, R239 ;  /* 0x000000ef6fef723e */ /* 0x000fc600000010ff */
[----:B------:R-:W3:Y:S04]  /*b010*/  LDL.LU R110, [R1+0x70c] ;  /* 0x00070c00016e7983 */ /* 0x000ee80000300800 */
[----:B------:R-:W3:Y:S01]  /*b020*/  LDL.LU R111, [R1+0x708] ;  /* 0x00070800016f7983 */ /* 0x000ee20000300800 */
[----:B------:R-:W-:Y:S02]  /*b030*/  F2FP.BF16.F32.PACK_AB R25, R27, R26 ;  /* 0x0000001a1b19723e */ /* 0x000fe400000010ff */
[----:B------:R-:W-:Y:S02]  /*b040*/  F2FP.BF16.F32.PACK_AB R245, R112, R245 ;  /* 0x000000f570f5723e */ /* 0x000fe400000010ff */
[----:B------:R-:W-:Y:S01]  /*b050*/  F2FP.BF16.F32.PACK_AB R26, R29, R28 ;  /* 0x0000001c1d1a723e */ /* 0x000fe200000010ff */
[----:B------:R-:W-:Y:S01]  /*b060*/  IMAD.MOV.U32 R28, RZ, RZ, R113 ;  /* 0x000000ffff1c7224 */ /* 0x000fe200078e0071 */
[----:B------:R-:W-:-:S02]  /*b070*/  F2FP.BF16.F32.PACK_AB R27, R31, R30 ;  /* 0x0000001e1f1b723e */ /* 0x000fc400000010ff */
[----:B-1----:R-:W-:Y:S02]  /*b080*/  LOP3.LUT R0, R0, 0x10, R3, 0x78, !PT ;  /* 0x0000001000007812 */ /* 0x002fe400078e7803 */
[----:B------:R-:W3:Y:S01]  /*b090*/  LDL.LU R3, [R1+0x1f4] ;  /* 0x0001f40001037983 */ /* 0x000ee20000300800 */
[----:B------:R-:W-:Y:S01]  /*b0a0*/  IMAD.MOV.U32 R29, RZ, RZ, R114 ;  /* 0x000000ffff1d7224 */ /* 0x000fe200078e0072 */
[----:B------:R-:W-:Y:S02]  /*b0b0*/  F2FP.BF16.F32.PACK_AB R32, R33, R32 ;  /* 0x000000202120723e */ /* 0x000fe400000010ff */
[----:B------:R-:W3:Y:S01]  /*b0c0*/  LDL.LU R112, [R1+0x704] ;  /* 0x0007040001707983 */ /* 0x000ee20000300800 */
[----:B------:R-:W-:Y:S01]  /*b0d0*/  IMAD.MOV.U32 R30, RZ, RZ, R115 ;  /* 0x000000ffff1e7224 */ /* 0x000fe200078e0073 */
[----:B------:R-:W-:Y:S02]  /*b0e0*/  F2FP.BF16.F32.PACK_AB R33, R35, R34 ;  /* 0x000000222321723e */ /* 0x000fe400000010ff */
[----:B------:R-:W3:Y:S01]  /*b0f0*/  LDL.LU R113, [R1+0x700] ;  /* 0x0007000001717983 */ /* 0x000ee20000300800 */
[----:B------:R-:W-:Y:S01]  /*b100*/  IMAD.MOV.U32 R31, RZ, RZ, R116 ;  /* 0x000000ffff1f7224 */ /* 0x000fe200078e0074 */
[----:B------:R-:W-:-:S02]  /*b110*/  F2FP.BF16.F32.PACK_AB R34, R37, R36 ;  /* 0x000000242522723e */ /* 0x000fc400000010ff */
        /* <DEDUP_REMOVED lines=23> */
[----:B----4-:R-:W-:Y:S02]  /*b290*/  F2FP.BF16.F32.PACK_AB R50, R53, R52 ;  /* 0x000000343532723e */ /* 0x010fe400000010ff */
[----:B------:R-:W4:Y:S01]  /*b2a0*/  LDL.LU R122, [R1+0x6dc] ;  /* 0x0006dc00017a7983 */ /* 0x000f220000300800 */
[----:B------:R-:W-:Y:S01]  /*b2b0*/  IMAD.MOV.U32 R52, RZ, RZ, R125 ;  /* 0x000000ffff347224 */ /* 0x000fe200078e007d */
[----:B-----5:R-:W-:-:S02]  /*b2c0*/  F2FP.BF16.F32.PACK_AB R51, R55, R54 ;  /* 0x000000363733723e */ /* 0x020fc400000010ff */
[----:B------:R-:W4:Y:S01]  /*b2d0*/  LDL.LU R123, [R1+0x6d8] ;  /* 0x0006d800017b7983 */ /* 0x000f220000300800 */
[----:B------:R-:W-:Y:S01]  /*b2e0*/  IMAD.MOV.U32 R53, RZ, RZ, R126 ;  /* 0x000000ffff357224 */ /* 0x000fe200078e007e */
[----:B--2---:R-:W-:Y:S02]  /*b2f0*/  F2FP.BF16.F32.PACK_AB R56, R57, R56 ;  /* 0x000000383938723e */ /* 0x004fe400000010ff */
[----:B------:R-:W2:Y:S01]  /*b300*/  LDL.LU R124, [R1+0x6d4] ;  /* 0x0006d400017c7983 */ /* 0x000ea20000300800 */
[----:B------:R-:W-:Y:S01]  /*b310*/  IMAD.MOV.U32 R54, RZ, RZ, R127 ;  /* 0x000000ffff367224 */ /* 0x000fe200078e007f */
[----:B---3--:R-:W-:Y:S02]  /*b320*/  F2FP.BF16.F32.PACK_AB R57, R59, R58 ;  /* 0x0000003a3b39723e */ /* 0x008fe400000010ff */
[----:B------:R-:W2:Y:S01]  /*b330*/  LDL.LU R125, [R1+0x6d0] ;  /* 0x0006d000017d7983 */ /* 0x000ea20000300800 */
        /* <DEDUP_REMOVED lines=8> */
[----:B------:R-:W5:Y:S01]  /*b3c0*/  LDL.LU R128, [R1+0x6c4] ;  /* 0x0006c40001807983 */ /* 0x000f620000300800 */
[----:B------:R-:W-:Y:S01]  /*b3d0*/  IMAD.MOV.U32 R62, RZ, RZ, R131 ;  /* 0x000000ffff3e7224 */ /* 0x000fe200078e0083 */
[----:B------:R-:W-:-:S02]  /*b3e0*/  F2FP.BF16.F32.PACK_AB R65, R67, R66 ;  /* 0x000000424341723e */ /* 0x000fc400000010ff */
[----:B------:R-:W5:Y:S01]  /*b3f0*/  LDL.LU R129, [R1+0x6c0] ;  /* 0x0006c00001817983 */ /* 0x000f620000300800 */
[----:B------:R-:W-:Y:S01]  /*b400*/  IMAD.MOV.U32 R63, RZ, RZ, R132 ;  /* 0x000000ffff3f7224 */ /* 0x000fe200078e0084 */
[----:B------:R-:W-:Y:S02]  /*b410*/  F2FP.BF16.F32.PACK_AB R66, R69, R68 ;  /* 0x000000444542723e */ /* 0x000fe400000010ff */
[----:B------:R-:W5:Y:S01]  /*b420*/  LDL.LU R130, [R1+0x6bc] ;  /* 0x0006bc0001827983 */ /* 0x000f620000300800 */
        /* <DEDUP_REMOVED lines=12> */
[----:B------:R-:W-:-:S03]  /*b4f0*/  IMAD.MOV.U32 R76, RZ, RZ, R137 ;  /* 0x000000ffff4c7224 */ /* 0x000fc600078e0089 */
[----:B------:R-:W5:Y:S01]  /*b500*/  LDL.LU R135, [R1+0x6a8] ;  /* 0x0006a80001877983 */ /* 0x000f620000300800 */
[----:B------:R-:W-:Y:S01]  /*b510*/  F2FP.BF16.F32.PACK_AB R75, R79, R78 ;  /* 0x0000004e4f4b723e */ /* 0x000fe200000010ff */
[----:B------:R-:W-:Y:S02]  /*b520*/  IMAD.MOV.U32 R77, RZ, RZ, R138 ;  /* 0x000000ffff4d7224 */ /* 0x000fe400078e008a */
[----:B------:R-:W5:Y:S01]  /*b530*/  LDL.LU R136, [R1+0x6a4] ;  /* 0x0006a40001887983 */ /* 0x000f620000300800 */
[----:B------:R-:W-:-:S03]  /*b540*/  IMAD.MOV.U32 R78, RZ, RZ, R139 ;  /* 0x000000ffff4e7224 */ /* 0x000fc600078e008b */
[----:B------:R-:W5:Y:S01]  /*b550*/  LDL.LU R137, [R1+0x6a0] ;  /* 0x0006a00001897983 */ /* 0x000f620000300800 */
[----:B------:R-:W-:Y:S01]  /*b560*/  F2FP.BF16.F32.PACK_AB R80, R81, R80 ;  /* 0x000000505150723e */ /* 0x000fe200000010ff */
[----:B------:R-:W-:Y:S02]  /*b570*/  IMAD.MOV.U32 R79, RZ, RZ, R140 ;  /* 0x000000ffff4f7224 */ /* 0x000fe400078e008c */
[----:B------:R-:W5:Y:S01]  /*b580*/  LDL.LU R138, [R1+0x69c] ;  /* 0x00069c00018a7983 */ /* 0x000f620000300800 */
[----:B------:R-:W-:-:S03]  /*b590*/  F2FP.BF16.F32.PACK_AB R81, R83, R82 ;  /* 0x000000525351723e */ /* 0x000fc600000010ff */
[----:B------:R-:W5:Y:S04]  /*b5a0*/  LDL.LU R139, [R1+0x698] ;  /* 0x00069800018b7983 */ /* 0x000f680000300800 */
        /* <DEDUP_REMOVED lines=11> */
[----:B------:R-:W-:Y:S02]  /*b660*/  F2FP.BF16.F32.PACK_AB R88, R89, R88 ;  /* 0x000000585958723e */ /* 0x000fe400000010ff */
[----:B------:R-:W-:Y:S02]  /*b670*/  F2FP.BF16.F32.PACK_AB R89, R91, R90 ;  /* 0x0000005a5b59723e */ /* 0x000fe400000010ff */
        /* <DEDUP_REMOVED lines=12> */
[----:B------:R-:W-:Y:S02]  /*b740*/  F2FP.BF16.F32.PACK_AB R98, R101, R100 ;  /* 0x000000646562723e */ /* 0x000fe400000010ff */
[----:B------:R-:W5:Y:S01]  /*b750*/  LDL.LU R100, [R1+0x650] ;  /* 0x0006500001647983 */ /* 0x000f620000300800 */
[----:B------:R-:W-:Y:S01]  /*b760*/  F2FP.BF16.F32.PACK_AB R247, R2, R247 ;  /* 0x000000f702f7723e */ /* 0x000fe200000010ff */
[----:B------:R-:W-:Y:S02]  /*b770*/  IMAD.MOV.U32 R101, RZ, RZ, R149 ;  /* 0x000000ffff657224 */ /* 0x000fe400078e0095 */
[----:B------:R-:W5:Y:S01]  /*b780*/  LDL.LU R149, [R1+0x670] ;  /* 0x0006700001957983 */ /* 0x000f620000300800 */
[----:B------:R-:W-:Y:S01]  /*b790*/  F2FP.BF16.F32.PACK_AB R99, R103, R102 ;  /* 0x000000666763723e */ /* 0x000fe200000010ff */
[----:B------:R-:W-:-:S02]  /*b7a0*/  IMAD.MOV.U32 R102, RZ, RZ, R150 ;  /* 0x000000ffff667224 */ /* 0x000fc400078e0096 */
[----:B------:R-:W-:Y:S01]  /*b7b0*/  IMAD.MOV.U32 R103, RZ, RZ, R151 ;  /* 0x000000ffff677224 */ /* 0x000fe200078e0097 */
[----:B------:R-:W5:Y:S04]  /*b7c0*/  LDL.LU R150, [R1+0x66c] ;  /* 0x00066c0001967983 */ /* 0x000f680000300800 */
[----:B------:R-:W5:Y:S01]  /*b7d0*/  LDL.LU R151, [R1+0x668] ;  /* 0x0006680001977983 */ /* 0x000f620000300800 */
[----:B------:R-:W-:Y:S02]  /*b7e0*/  F2FP.BF16.F32.PACK_AB R246, R3, R246 ;  /* 0x000000f603f6723e */ /* 0x000fe400000010ff */
[----:B------:R-:W1:Y:S02]  /*b7f0*/  S2R R3, SR_TID.X ;  /* 0x0000000000037919 */ /* 0x000e640000002100 */
[----:B-1----:R-:W-:-:S05]  /*b800*/  IMAD.SHL.U32 R3, R3, 0x40, RZ ;  /* 0x0000004003037824 */ /* 0x002fca00078e00ff */
[----:B------:R-:W-:-:S05]  /*b810*/  LOP3.LUT R0, R0, 0x1800, R3, 0xf8, !PT ;  /* 0x0000180000007812 */ /* 0x000fca00078ef803 */
[C---:B------:R-:W-:Y:S01]  /*b820*/  VIADD R2, R0.reuse, UR40 ;  /* 0x0000002800027c36 */ /* 0x040fe20008000000 */
[----:B------:R-:W-:Y:S02]  /*b830*/  LOP3.LUT R3, R0, 0x20, RZ, 0x3c, !PT ;  /* 0x0000002000037812 */ /* 0x000fe400078e3cff */
[----:B------:R-:W-:Y:S02]  /*b840*/  F2FP.BF16.F32.PACK_AB R120, R121, R120 ;  /* 0x000000787978723e */ /* 0x000fe400000010ff */
[----:B----4-:R-:W-:Y:S01]  /*b850*/  F2FP.BF16.F32.PACK_AB R121, R123, R122 ;  /* 0x0000007a7b79723e */ /* 0x010fe200000010ff */
[----:B------:R-:W-:Y:S01]  /*b860*/  VIADD R3, R3, UR40 ;  /* 0x0000002803037c36 */ /* 0x000fe20008000000 */
[----:B--2---:R-:W-:Y:S02]  /*b870*/  F2FP.BF16.F32.PACK_AB R122, R125, R124 ;  /* 0x0000007c7d7a723e */ /* 0x004fe400000010ff */
[----:B---3--:R-:W-:Y:S01]  /*b880*/  F2FP.BF16.F32.PACK_AB R123, R127, R126 ;  /* 0x0000007e7f7b723e */ /* 0x008fe200000010ff */
[----:B-----5:R-:W-:Y:S04]  /*b890*/  STSM.16.M88.4 [R2], R100 ;  /* 0x0000006402007844 */ /* 0x020fe80000000200 */
[----:B------:R-:W-:Y:S04]  /*b8a0*/  STSM.16.M88.4 [R2+0x8000], R92 ;  /* 0x0080005c02007844 */ /* 0x000fe80000000200 */
        /* <DEDUP_REMOVED lines=14> */
[----:B------:R1:W-:Y:S04]  /*b990*/  STSM.16.M88.4 [R3], R60 ;  /* 0x0000003c03007844 */ /* 0x0003e80000000200 */
[----:B------:R-:W-:Y:S04]  /*b9a0*/  STSM.16.M88.4 [R3+0x8000], R52 ;  /* 0x0080003403007844 */ /* 0x000fe80000000200 */
[----:B-1----:R-:W2:Y:S04]  /*b9b0*/  LDL.LU R60, [R1+0x420] ;  /* 0x00042000013c7983 */ /* 0x002ea80000300800 */
[----:B------:R-:W2:Y:S04]  /*b9c0*/  LDL.LU R61, [R1+0x424] ;  /* 0x00042400013d7983 */ /* 0x000ea80000300800 */
[----:B------:R-:W2:Y:S04]  /*b9d0*/  LDL.LU R62, [R1+0x428] ;  /* 0x00042800013e7983 */ /* 0x000ea80000300800 */
[----:B------:R-:W2:Y:S04]  /*b9e0*/  LDL.LU R63, [R1+0x42c] ;  /* 0x00042c00013f7983 */ /* 0x000ea80000300800 */
[----:B------:R-:W3:Y:S04]  /*b9f0*/  LDL.LU R68, [R1+0x460] ;  /* 0x0004600001447983 */ /* 0x000ee80000300800 */
[----:B------:R-:W3:Y:S04]  /*ba00*/  LDL.LU R69, [R1+0x464] ;  /* 0x0004640001457983 */ /* 0x000ee80000300800 */
[----:B------:R-:W3:Y:S04]  /*ba10*/  LDL.LU R70, [R1+0x468] ;  /* 0x0004680001467983 */ /* 0x000ee80000300800 */
[----:B------:R-:W3:Y:S04]  /*ba20*/  LDL.LU R71, [R1+0x46c] ;  /* 0x00046c0001477983 */ /* 0x000ee80000300800 */
[----:B------:R-:W4:Y:S04]  /*ba30*/  LDL.LU R84, [R1+0x630] ;  /* 0x0006300001547983 */ /* 0x000f280000300800 */
[----:B------:R-:W4:Y:S04]  /*ba40*/  LDL.LU R85, [R1+0x634] ;  /* 0x0006340001557983 */ /* 0x000f280000300800 */
[----:B------:R-:W4:Y:S04]  /*ba50*/  LDL.LU R86, [R1+0x638] ;  /* 0x0006380001567983 */ /* 0x000f280000300800 */
[----:B------:R-:W4:Y:S04]  /*ba60*/  LDL.LU R87, [R1+0x63c] ;  /* 0x00063c0001577983 */ /* 0x000f280000300800 */
[----:B------:R-:W5:Y:S04]  /*ba70*/  LDL.LU R76, [R1+0x4a0] ;  /* 0x0004a000014c7983 */ /* 0x000f680000300800 */
[----:B------:R-:W-:Y:S04]  /*ba80*/  STSM.16.M88.4 [R3+0x10000], R44 ;  /* 0x0100002c03007844 */ /* 0x000fe80000000200 */
[----:B------:R-:W5:Y:S04]  /*ba90*/  LDL.LU R77, [R1+0x4a4] ;  /* 0x0004a400014d7983 */ /* 0x000f680000300800 */
[----:B------:R-:W-:Y:S04]  /*baa0*/  STSM.16.M88.4 [R3+0x18000], R36 ;  /* 0x0180002403007844 */ /* 0x000fe80000000200 */
[----:B------:R-:W5:Y:S04]  /*bab0*/  LDL.LU R78, [R1+0x4a8] ;  /* 0x0004a800014e7983 */ /* 0x000f680000300800 */
[----:B------:R1:W-:Y:S04]  /*bac0*/  STSM.16.M88.4 [R3+0x2000], R28 ;  /* 0x0020001c03007844 */ /* 0x0003e80000000200 */
[----:B------:R-:W5:Y:S04]  /*bad0*/  LDL.LU R79, [R1+0x4ac] ;  /* 0x0004ac00014f7983 */ /* 0x000f680000300800 */
[----:B-1----:R-:W2:Y:S01]  /*bae0*/  LDL.LU R28, [R1+0x410] ;  /* 0x00041000011c7983 */ /* 0x002ea20000300800 */
[----:B------:R-:W-:-:S03]  /*baf0*/  IMAD.MOV.U32 R31, RZ, RZ, R252 ;  /* 0x000000ffff1f7224 */ /* 0x000fc600078e00fc */
[----:B------:R-:W2:Y:S04]  /*bb00*/  LDL.LU R29, [R1+0x414] ;  /* 0x00041400011d7983 */ /* 0x000ea80000300800 */
[----:B------:R-:W2:Y:S04]  /*bb10*/  LDL.LU R30, [R1+0x418] ;  /* 0x00041800011e7983 */ /* 0x000ea80000300800 */
[----:B------:R-:W3:Y:S04]  /*bb20*/  LDL.LU R252, [R1+0x664] ;  /* 0x0006640001fc7983 */ /* 0x000ee80000300800 */
[----:B------:R-:W2:Y:S04]  /*bb30*/  LDL.LU R36, [R1+0x450] ;  /* 0x0004500001247983 */ /* 0x000ea80000300800 */
[----:B------:R-:W2:Y:S04]  /*bb40*/  LDL.LU R37, [R1+0x454] ;  /* 0x0004540001257983 */ /* 0x000ea80000300800 */
[----:B------:R-:W2:Y:S04]  /*bb50*/  LDL.LU R38, [R1+0x458] ;  /* 0x0004580001267983 */ /* 0x000ea80000300800 */
[----:B------:R-:W2:Y:S04]  /*bb60*/  LDL.LU R39, [R1+0x45c] ;  /* 0x00045c0001277983 */ /* 0x000ea80000300800 */
[----:B------:R-:W2:Y:S01]  /*bb70*/  LDL.LU R44, [R1+0x490] ;  /* 0x00049000012c7983 */ /* 0x000ea20000300800 */
[----:B---3--:R-:W-:-:S03]  /*bb80*/  IMAD.MOV.U32 R45, RZ, RZ, R252 ;  /* 0x000000ffff2d7224 */ /* 0x008fc600078e00fc */
[----:B------:R-:W3:Y:S04]  /*bb90*/  LDL.LU R252, [R1+0x660] ;  /* 0x0006600001fc7983 */ /* 0x000ee80000300800 */
[----:B------:R-:W3:Y:S04]  /*bba0*/  LDL.LU R46, [R1+0x498] ;  /* 0x00049800012e7983 */ /* 0x000ee80000300800 */
[----:B------:R-:W3:Y:S04]  /*bbb0*/  LDL.LU R47, [R1+0x49c] ;  /* 0x00049c00012f7983 */ /* 0x000ee80000300800 */
[----:B------:R-:W3:Y:S04]  /*bbc0*/  LDL.LU R52, [R1+0x620] ;  /* 0x0006200001347983 */ /* 0x000ee80000300800 */
[----:B------:R-:W3:Y:S04]  /*bbd0*/  LDL.LU R53, [R1+0x624] ;  /* 0x0006240001357983 */ /* 0x000ee80000300800 */
[----:B------:R-:W3:Y:S01]  /*bbe0*/  LDL.LU R54, [R1+0x628] ;  /* 0x0006280001367983 */ /* 0x000ee20000300800 */
[----:B------:R-:W-:-:S03]  /*bbf0*/  LOP3.LUT R8, R0, 0x40, RZ, 0x3c, !PT ;  /* 0x0000004000087812 */ /* 0x000fc600078e3cff */
[----:B------:R-:W-:Y:S01]  /*bc00*/  STSM.16.M88.4 [R3+0xa000], R224 ;  /* 0x00a000e003007844 */ /* 0x000fe20000000200 */
[----:B------:R-:W-:-:S03]  /*bc10*/  F2FP.BF16.F32.PACK_AB R128, R129, R128 ;  /* 0x000000808180723e */ /* 0x000fc600000010ff */
[----:B------:R-:W-:Y:S01]  /*bc20*/  STSM.16.M88.4 [R3+0x12000], R192 ;  /* 0x012000c003007844 */ /* 0x000fe20000000200 */
[----:B------:R-:W-:-:S03]  /*bc30*/  F2FP.BF16.F32.PACK_AB R129, R131, R130 ;  /* 0x000000828381723e */ /* 0x000fc600000010ff */
[----:B------:R-:W-:Y:S01]  /*bc40*/  STSM.16.M88.4 [R3+0x1a000], R160 ;  /* 0x01a000a003007844 */ /* 0x000fe20000000200 */
[----:B------:R-:W-:-:S03]  /*bc50*/  F2FP.BF16.F32.PACK_AB R130, R133, R132 ;  /* 0x000000848582723e */ /* 0x000fc600000010ff */
[----:B------:R-:W-:Y:S01]  /*bc60*/  STSM.16.M88.4 [R3+0x4000], R4 ;  /* 0x0040000403007844 */ /* 0x000fe20000000200 */
[----:B------:R-:W-:Y:S01]  /*bc70*/  F2FP.BF16.F32.PACK_AB R131, R135, R134 ;  /* 0x000000868783723e */ /* 0x000fe200000010ff */
[----:B------:R-:W-:Y:S02]  /*bc80*/  VIADD R8, R8, UR40 ;  /* 0x0000002808087c36 */ /* 0x000fe40008000000 */
[----:B------:R-:W-:Y:S04]  /*bc90*/  STSM.16.M88.4 [R3+0xc000], R164 ;  /* 0x00c000a403007844 */ /* 0x000fe80000000200 */
[----:B------:R-:W-:Y:S04]  /*bca0*/  STSM.16.M88.4 [R3+0x14000], R196 ;  /* 0x014000c403007844 */ /* 0x000fe80000000200 */
[----:B------:R-:W-:Y:S04]  /*bcb0*/  STSM.16.M88.4 [R3+0x1c000], R228 ;  /* 0x01c000e403007844 */ /* 0x000fe80000000200 */
[----:B------:R-:W-:Y:S04]  /*bcc0*/  STSM.16.M88.4 [R3+0x6000], R32 ;  /* 0x0060002003007844 */ /* 0x000fe80000000200 */
[----:B------:R-:W-:Y:S04]  /*bcd0*/  STSM.16.M88.4 [R3+0xe000], R64 ;  /* 0x00e0004003007844 */ /* 0x000fe80000000200 */
[----:B------:R-:W-:Y:S04]  /*bce0*/  STSM.16.M88.4 [R3+0x16000], R96 ;  /* 0x0160006003007844 */ /* 0x000fe80000000200 */
[----:B------:R-:W-:Y:S04]  /*bcf0*/  STSM.16.M88.4 [R3+0x1e000], R128 ;  /* 0x01e0008003007844 */ /* 0x000fe80000000200 */
[----:B----4-:R-:W-:Y:S04]  /*bd00*/  STSM.16.M88.4 [R8], R84 ;  /* 0x0000005408007844 */ /* 0x010fe80000000200 */
[----:B-----5:R-:W-:Y:S04]  /*bd10*/  STSM.16.M88.4 [R8+0x8000], R76 ;  /* 0x0080004c08007844 */ /* 0x020fe80000000200 */
[----:B------:R-:W-:Y:S01]  /*bd20*/  STSM.16.M88.4 [R8+0x10000], R68 ;  /* 0x0100004408007844 */ /* 0x000fe20000000200 */
[----:B------:R-:W-:-:S03]  /*bd30*/  LOP3.LUT R0, R0, 0x60, RZ, 0x3c, !PT ;  /* 0x0000006000007812 */ /* 0x000fc600078e3cff */
[----:B--2---:R-:W-:Y:S01]  /*bd40*/  STSM.16.M88.4 [R8+0x18000], R60 ;  /* 0x0180003c08007844 */ /* 0x004fe20000000200 */
[----:B------:R-:W-:-:S03]  /*bd50*/  F2FP.BF16.F32.PACK_AB R104, R105, R104 ;  /* 0x000000686968723e */ /* 0x000fc600000010ff */
[----:B------:R-:W-:Y:S01]  /*bd60*/  STSM.16.M88.4 [R8+0x2000], R248 ;  /* 0x002000f808007844 */ /* 0x000fe20000000200 */
[----:B------:R-:W-:-:S03]  /*bd70*/  F2FP.BF16.F32.PACK_AB R105, R107, R106 ;  /* 0x0000006a6b69723e */ /* 0x000fc600000010ff */
[----:B------:R-:W-:Y:S01]  /*bd80*/  STSM.16.M88.4 [R8+0xa000], R216 ;  /* 0x00a000d808007844 */ /* 0x000fe20000000200 */
[----:B------:R-:W-:-:S03]  /*bd90*/  F2FP.BF16.F32.PACK_AB R136, R137, R136 ;  /* 0x000000888988723e */ /* 0x000fc600000010ff */
[----:B------:R-:W-:Y:S01]  /*bda0*/  STSM.16.M88.4 [R8+0x12000], R184 ;  /* 0x012000b808007844 */ /* 0x000fe20000000200 */
[----:B------:R-:W-:-:S03]  /*bdb0*/  F2FP.BF16.F32.PACK_AB R106, R109, R108 ;  /* 0x0000006c6d6a723e */ /* 0x000fc600000010ff */
[----:B------:R-:W-:Y:S01]  /*bdc0*/  STSM.16.M88.4 [R8+0x1a000], R152 ;  /* 0x01a0009808007844 */ /* 0x000fe20000000200 */
[----:B------:R-:W-:Y:S02]  /*bdd0*/  F2FP.BF16.F32.PACK_AB R107, R111, R110 ;  /* 0x0000006e6f6b723e */ /* 0x000fe400000010ff */
[----:B------:R-:W-:Y:S01]  /*bde0*/  F2FP.BF16.F32.PACK_AB R137, R139, R138 ;  /* 0x0000008a8b89723e */ /* 0x000fe200000010ff */
[----:B------:R-:W-:Y:S01]  /*bdf0*/  STSM.16.M88.4 [R8+0x4000], R12 ;  /* 0x0040000c08007844 */ /* 0x000fe20000000200 */
[----:B------:R-:W-:Y:S01]  /*be00*/  F2FP.BF16.F32.PACK_AB R138, R141, R140 ;  /* 0x0000008c8d8a723e */ /* 0x000fe200000010ff */
[----:B------:R-:W-:Y:S01]  /*be10*/  VIADD R0, R0, UR40 ;  /* 0x0000002800007c36 */ /* 0x000fe20008000000 */
[----:B------:R-:W-:Y:S01]  /*be20*/  F2FP.BF16.F32.PACK_AB R139, R143, R142 ;  /* 0x0000008e8f8b723e */ /* 0x000fe200000010ff */
[----:B------:R-:W-:Y:S04]  /*be30*/  STSM.16.M88.4 [R8+0xc000], R172 ;  /* 0x00c000ac08007844 */ /* 0x000fe80000000200 */
[----:B------:R-:W-:Y:S04]  /*be40*/  STSM.16.M88.4 [R8+0x14000], R204 ;  /* 0x014000cc08007844 */ /* 0x000fe80000000200 */
[----:B------:R-:W-:Y:S04]  /*be50*/  STSM.16.M88.4 [R8+0x1c000], R236 ;  /* 0x01c000ec08007844 */ /* 0x000fe80000000200 */
[----:B------:R-:W-:Y:S04]  /*be60*/  STSM.16.M88.4 [R8+0x6000], R40 ;  /* 0x0060002808007844 */ /* 0x000fe80000000200 */
[----:B------:R-:W-:Y:S04]  /*be70*/  STSM.16.M88.4 [R8+0xe000], R72 ;  /* 0x00e0004808007844 */ /* 0x000fe80000000200 */
[----:B------:R-:W-:Y:S04]  /*be80*/  STSM.16.M88.4 [R8+0x16000], R104 ;  /* 0x0160006808007844 */ /* 0x000fe80000000200 */
[----:B------:R-:W-:Y:S01]  /*be90*/  STSM.16.M88.4 [R8+0x1e000], R136 ;  /* 0x01e0008808007844 */ /* 0x000fe20000000200 */
[----:B------:R-:W-:-:S02]  /*bea0*/  F2FP.BF16.F32.PACK_AB R112, R113, R112 ;  /* 0x000000707170723e */ /* 0x000fc400000010ff */
[----:B------:R-:W-:Y:S02]  /*beb0*/  F2FP.BF16.F32.PACK_AB R113, R115, R114 ;  /* 0x000000727371723e */ /* 0x000fe400000010ff */
[----:B------:R-:W-:Y:S02]  /*bec0*/  F2FP.BF16.F32.PACK_AB R144, R145, R144 ;  /* 0x000000909190723e */ /* 0x000fe400000010ff */
[----:B------:R-:W-:Y:S02]  /*bed0*/  F2FP.BF16.F32.PACK_AB R114, R117, R116 ;  /* 0x000000747572723e */ /* 0x000fe400000010ff */
[----:B------:R-:W-:Y:S02]  /*bee0*/  F2FP.BF16.F32.PACK_AB R115, R119, R118 ;  /* 0x000000767773723e */ /* 0x000fe400000010ff */
[----:B------:R-:W-:Y:S02]  /*bef0*/  F2FP.BF16.F32.PACK_AB R145, R147, R146 ;  /* 0x000000929391723e */ /* 0x000fe400000010ff */
[----:B------:R-:W-:-:S02]  /*bf00*/  F2FP.BF16.F32.PACK_AB R146, R149, R148 ;  /* 0x000000949592723e */ /* 0x000fc400000010ff */
[----:B------:R-:W-:Y:S01]  /*bf10*/  F2FP.BF16.F32.PACK_AB R147, R151, R150 ;  /* 0x000000969793723e */ /* 0x000fe200000010ff */
[----:B------:R-:W-:-:S04]  /*bf20*/  ULOP3.LUT UR7, UR7, 0x3, URZ, 0xc0, !UPT ;  /* 0x0000000307077892 */ /* 0x000fc8000f8ec03f */
[----:B------:R-:W-:Y:S02]  /*bf30*/  ULEA UR16, UR7, UR40, 0xf ;  /* 0x0000002807107291 */ /* 0x000fe4000f8e783f */
[----:B------:R-:W-:Y:S01]  /*bf40*/  ULEA UR17, UR7, UR14, 0x6 ;  /* 0x0000000e07117291 */ /* 0x000fe2000f8e303f */
[----:B------:R-:W-:Y:S01]  /*bf50*/  UMOV UR18, UR19 ;  /* 0x0000001300127c82 */ /* 0x000fe20008000000 */
[----:B------:R-:W-:Y:S01]  /*bf60*/  ELECT P0, URZ, PT ;  /* 0x00000000003f782f */ /* 0x000fe20003800000 */
[----:B---3--:R-:W-:-:S05]  /*bf70*/  IMAD.MOV.U32 R55, RZ, RZ, R252 ;  /* 0x000000ffff377224 */ /* 0x008fca00078e00fc */
[----:B------:R-:W-:Y:S04]  /*bf80*/  STSM.16.M88.4 [R0], R52 ;  /* 0x0000003400007844 */ /* 0x000fe80000000200 */
        /* <DEDUP_REMOVED lines=14> */
[----:B------:R-:W-:Y:S01]  /*c070*/  STSM.16.M88.4 [R0+0x1e000], R144 ;  /* 0x01e0009000007844 */ /* 0x000fe20000000200 */
[----:B------:R1:W-:Y:S06]  /*c080*/  MEMBAR.ALL.CTA ;  /* 0x0000000000007992 */ /* 0x0003ec0000008000 */
[----:B-1----:R-:W1:Y:S02]  /*c090*/  FENCE.VIEW.ASYNC.S ;  /* 0x00000000000073c6 */ /* 0x002e640000000000 */
[----:B-1----:R-:W-:Y:S06]  /*c0a0*/  BAR.SYNC.DEFER_BLOCKING 0x0 ;  /* 0x0000000000007b1d */ /* 0x002fec0000010000 */
[----:B------:R1:W-:Y:S01]  /*c0b0*/  UTMASTG.2D [UR16], [UR12] ;  /* 0x000000100c0073b5 */ /* 0x0003e20008008000 */
[----:B------:R0:W-:Y:S01]  /*c0c0*/  UTMACMDFLUSH ;  /* 0x00000000000079b7 */ /* 0x0001e20000000000 */
[----:B------:R-:W-:-:S04]  /*c0d0*/  DEPBAR.LE SB0, 0x0 ;  /* 0x000080000000791a */ /* 0x000fc80000000000 */
[----:B------:R-:W-:Y:S06]  /*c0e0*/  BAR.SYNC.DEFER_BLOCKING 0x0 ;  /* 0x0000000000007b1d */ /* 0x000fec0000010000 */
[----:B-1----:R-:W-:Y:S05]  /*c0f0*/  EXIT ;  /* 0x000000000000794d */ /* 0x002fea0003800000 */
.L_x_48:
[----:B------:R-:W1:Y:S02]  /*c100*/  SYNCS.PHASECHK.TRANS64.TRYWAIT P0, [UR27+0x30000], R0 ;  /* 0x03000000ff0075a7 */ /* 0x000e64000800015b */
[----:B-1----:R-:W-:Y:S05]  /*c110*/  @!P0 BRA `(.L_x_48) ;  /* 0xfffffffc00f88947 */ /* 0x002fea000383ffff */
[----:B------:R-:W-:Y:S05]  /*c120*/  BRA `(.L_x_50) ;  /* 0xffffff8c00507947 */ /* 0x000fea000383ffff */
.L_x_51:
[----:B------:R-:W-:-:S00]  /*c130*/  BRA `(.L_x_51) ;  /* 0xfffffffc00fc7947 */ /* 0x000fc0000383ffff */
[----:B------:R-:W-:-:S00]  /*c140*/  NOP ;  /* 0x0000000000007918 */ /* 0x000fc00000000000 */
        /* <DEDUP_REMOVED lines=11> */
.L_x_52:


//--------------------- .nv.shared.gluon_wgmma    --------------------------
	.section	.nv.shared.gluon_wgmma,"aw",@nobits
	.sectionflags	@""
	.align	16
	.zero		1024


//--------------------- .nv.shared.reserved.0     --------------------------
	.section	.nv.shared.reserved.0,"aw",@nobits
	.weak		__nv_reservedSMEM_offset_0_alias
	.size		__nv_reservedSMEM_offset_0_alias, 0, 0
	.other		__nv_reservedSMEM_offset_0_alias,@"STO_CUDA_RESERVED_SHARED STV_DEFAULT"
__nv_reservedSMEM_offset_0_alias:
	.zero		0


//--------------------- .nv.constant0.gluon_wgmma --------------------------
	.section	.nv.constant0.gluon_wgmma,"a",@progbits
	.sectionflags	@""
	.align	4
.nv.constant0.gluon_wgmma:
	.zero		608


//--------------------- SYMBOLS --------------------------

	.type		.nv.reservedSmem.offset0,@object
	.size		.nv.reservedSmem.offset0,0x4
